//
// Generated by NVIDIA NVVM Compiler
//
// Compiler Build ID: CL-36424714
// Cuda compilation tools, release 13.0, V13.0.88
// Based on NVVM 20.0.0
//

.version 9.0
.target sm_100
.address_size 64

	// .globl	_Z16initializeArraysPbPjS0_ii
// _ZZ7Kernel1PKiS0_PKjPbPjS4_iiE10s_shortest has been demoted

.visible .entry _Z16initializeArraysPbPjS0_ii(
	.param .u64 .ptr .align 1 _Z16initializeArraysPbPjS0_ii_param_0,
	.param .u64 .ptr .align 1 _Z16initializeArraysPbPjS0_ii_param_1,
	.param .u64 .ptr .align 1 _Z16initializeArraysPbPjS0_ii_param_2,
	.param .u32 _Z16initializeArraysPbPjS0_ii_param_3,
	.param .u32 _Z16initializeArraysPbPjS0_ii_param_4
)
{
	.reg .pred 	%p<3>;
	.reg .b16 	%rs<3>;
	.reg .b32 	%r<9>;
	.reg .b64 	%rd<17>;

	ld.param.u64 	%rd4, [_Z16initializeArraysPbPjS0_ii_param_0];
	ld.param.u64 	%rd5, [_Z16initializeArraysPbPjS0_ii_param_1];
	ld.param.u64 	%rd6, [_Z16initializeArraysPbPjS0_ii_param_2];
	ld.param.u32 	%r2, [_Z16initializeArraysPbPjS0_ii_param_3];
	ld.param.u32 	%r3, [_Z16initializeArraysPbPjS0_ii_param_4];
	cvta.to.global.u64 	%rd1, %rd6;
	cvta.to.global.u64 	%rd2, %rd5;
	cvta.to.global.u64 	%rd3, %rd4;
	mov.u32 	%r4, %ctaid.x;
	mov.u32 	%r5, %ntid.x;
	mov.u32 	%r6, %tid.x;
	mad.lo.s32 	%r1, %r4, %r5, %r6;
	setp.ge.s32 	%p1, %r1, %r3;
	@%p1 bra 	$L__BB0_4;
	setp.ne.s32 	%p2, %r2, %r1;
	@%p2 bra 	$L__BB0_3;
	cvt.s64.s32 	%rd12, %r2;
	add.s64 	%rd13, %rd3, %rd12;
	mov.b16 	%rs2, 1;
	st.global.u8 	[%rd13], %rs2;
	mul.wide.s32 	%rd14, %r2, 4;
	add.s64 	%rd15, %rd2, %rd14;
	mov.b32 	%r8, 0;
	st.global.u32 	[%rd15], %r8;
	add.s64 	%rd16, %rd1, %rd14;
	st.global.u32 	[%rd16], %r8;
	bra.uni 	$L__BB0_4;
$L__BB0_3:
	cvt.s64.s32 	%rd7, %r1;
	add.s64 	%rd8, %rd3, %rd7;
	mov.b16 	%rs1, 0;
	st.global.u8 	[%rd8], %rs1;
	mul.wide.s32 	%rd9, %r1, 4;
	add.s64 	%rd10, %rd2, %rd9;
	mov.b32 	%r7, 2147483647;
	st.global.u32 	[%rd10], %r7;
	add.s64 	%rd11, %rd1, %rd9;
	st.global.u32 	[%rd11], %r7;
$L__BB0_4:
	ret;

}
	// .globl	_Z7Kernel1PKiS0_PKjPbPjS4_ii
.visible .entry _Z7Kernel1PKiS0_PKjPbPjS4_ii(
	.param .u64 .ptr .align 1 _Z7Kernel1PKiS0_PKjPbPjS4_ii_param_0,
	.param .u64 .ptr .align 1 _Z7Kernel1PKiS0_PKjPbPjS4_ii_param_1,
	.param .u64 .ptr .align 1 _Z7Kernel1PKiS0_PKjPbPjS4_ii_param_2,
	.param .u64 .ptr .align 1 _Z7Kernel1PKiS0_PKjPbPjS4_ii_param_3,
	.param .u64 .ptr .align 1 _Z7Kernel1PKiS0_PKjPbPjS4_ii_param_4,
	.param .u64 .ptr .align 1 _Z7Kernel1PKiS0_PKjPbPjS4_ii_param_5,
	.param .u32 _Z7Kernel1PKiS0_PKjPbPjS4_ii_param_6,
	.param .u32 _Z7Kernel1PKiS0_PKjPbPjS4_ii_param_7
)
{
	.reg .pred 	%p<13>;
	.reg .b16 	%rs<3>;
	.reg .b32 	%r<161>;
	.reg .b64 	%rd<92>;
	// demoted variable
	.shared .align 4 .b8 _ZZ7Kernel1PKiS0_PKjPbPjS4_iiE10s_shortest[128];
	ld.param.u64 	%rd6, [_Z7Kernel1PKiS0_PKjPbPjS4_ii_param_0];
	ld.param.u64 	%rd10, [_Z7Kernel1PKiS0_PKjPbPjS4_ii_param_2];
	ld.param.u64 	%rd8, [_Z7Kernel1PKiS0_PKjPbPjS4_ii_param_3];
	ld.param.u64 	%rd9, [_Z7Kernel1PKiS0_PKjPbPjS4_ii_param_4];
	ld.param.u64 	%rd11, [_Z7Kernel1PKiS0_PKjPbPjS4_ii_param_5];
	ld.param.u32 	%r27, [_Z7Kernel1PKiS0_PKjPbPjS4_ii_param_6];
	ld.param.u32 	%r153, [_Z7Kernel1PKiS0_PKjPbPjS4_ii_param_7];
	cvta.to.global.u64 	%rd1, %rd11;
	cvta.to.global.u64 	%rd2, %rd10;
	mov.u32 	%r1, %tid.x;
	mov.u32 	%r29, %ctaid.x;
	mov.u32 	%r30, %ntid.x;
	mad.lo.s32 	%r2, %r29, %r30, %r1;
	setp.ge.s32 	%p1, %r2, %r27;
	@%p1 bra 	$L__BB1_17;
	cvta.to.global.u64 	%rd12, %rd8;
	cvta.to.global.u64 	%rd13, %rd9;
	cvt.s64.s32 	%rd14, %r2;
	mul.wide.s32 	%rd15, %r2, 4;
	add.s64 	%rd16, %rd13, %rd15;
	ld.global.nc.u32 	%r31, [%rd16];
	shl.b32 	%r32, %r1, 2;
	mov.u32 	%r33, _ZZ7Kernel1PKiS0_PKjPbPjS4_iiE10s_shortest;
	add.s32 	%r3, %r33, %r32;
	st.shared.u32 	[%r3], %r31;
	bar.sync 	0;
	add.s64 	%rd3, %rd12, %rd14;
	ld.global.u8 	%rs1, [%rd3];
	setp.ne.s16 	%p2, %rs1, 1;
	@%p2 bra 	$L__BB1_17;
	mov.b16 	%rs2, 0;
	st.global.u8 	[%rd3], %rs2;
	cvta.to.global.u64 	%rd17, %rd6;
	add.s64 	%rd4, %rd17, %rd15;
	ld.global.nc.u32 	%r156, [%rd4];
	add.s32 	%r34, %r2, 1;
	setp.ge.s32 	%p3, %r34, %r27;
	@%p3 bra 	$L__BB1_4;
	ld.global.nc.u32 	%r153, [%rd4+4];
$L__BB1_4:
	setp.ge.s32 	%p4, %r156, %r153;
	@%p4 bra 	$L__BB1_17;
	ld.shared.u32 	%r7, [%r3];
	sub.s32 	%r8, %r153, %r156;
	sub.s32 	%r35, %r156, %r153;
	setp.gt.u32 	%p5, %r35, -16;
	@%p5 bra 	$L__BB1_8;
	and.b32  	%r36, %r8, -16;
	neg.s32 	%r154, %r36;
$L__BB1_7:
	.pragma "nounroll";
	ld.param.u64 	%rd90, [_Z7Kernel1PKiS0_PKjPbPjS4_ii_param_1];
	mul.wide.s32 	%rd19, %r156, 4;
	cvta.to.global.u64 	%rd20, %rd90;
	add.s64 	%rd21, %rd20, %rd19;
	add.s64 	%rd22, %rd2, %rd19;
	ld.global.nc.u32 	%r37, [%rd21];
	mul.wide.s32 	%rd23, %r37, 4;
	add.s64 	%rd24, %rd1, %rd23;
	ld.global.nc.u32 	%r38, [%rd22];
	add.s32 	%r39, %r38, %r7;
	atom.global.min.u32 	%r40, [%rd24], %r39;
	ld.global.nc.u32 	%r41, [%rd21+4];
	mul.wide.s32 	%rd25, %r41, 4;
	add.s64 	%rd26, %rd1, %rd25;
	ld.global.nc.u32 	%r42, [%rd22+4];
	add.s32 	%r43, %r42, %r7;
	atom.global.min.u32 	%r44, [%rd26], %r43;
	ld.global.nc.u32 	%r45, [%rd21+8];
	mul.wide.s32 	%rd27, %r45, 4;
	add.s64 	%rd28, %rd1, %rd27;
	ld.global.nc.u32 	%r46, [%rd22+8];
	add.s32 	%r47, %r46, %r7;
	atom.global.min.u32 	%r48, [%rd28], %r47;
	ld.global.nc.u32 	%r49, [%rd21+12];
	mul.wide.s32 	%rd29, %r49, 4;
	add.s64 	%rd30, %rd1, %rd29;
	ld.global.nc.u32 	%r50, [%rd22+12];
	add.s32 	%r51, %r50, %r7;
	atom.global.min.u32 	%r52, [%rd30], %r51;
	ld.global.nc.u32 	%r53, [%rd21+16];
	mul.wide.s32 	%rd31, %r53, 4;
	add.s64 	%rd32, %rd1, %rd31;
	ld.global.nc.u32 	%r54, [%rd22+16];
	add.s32 	%r55, %r54, %r7;
	atom.global.min.u32 	%r56, [%rd32], %r55;
	ld.global.nc.u32 	%r57, [%rd21+20];
	mul.wide.s32 	%rd33, %r57, 4;
	add.s64 	%rd34, %rd1, %rd33;
	ld.global.nc.u32 	%r58, [%rd22+20];
	add.s32 	%r59, %r58, %r7;
	atom.global.min.u32 	%r60, [%rd34], %r59;
	ld.global.nc.u32 	%r61, [%rd21+24];
	mul.wide.s32 	%rd35, %r61, 4;
	add.s64 	%rd36, %rd1, %rd35;
	ld.global.nc.u32 	%r62, [%rd22+24];
	add.s32 	%r63, %r62, %r7;
	atom.global.min.u32 	%r64, [%rd36], %r63;
	ld.global.nc.u32 	%r65, [%rd21+28];
	mul.wide.s32 	%rd37, %r65, 4;
	add.s64 	%rd38, %rd1, %rd37;
	ld.global.nc.u32 	%r66, [%rd22+28];
	add.s32 	%r67, %r66, %r7;
	atom.global.min.u32 	%r68, [%rd38], %r67;
	ld.global.nc.u32 	%r69, [%rd21+32];
	mul.wide.s32 	%rd39, %r69, 4;
	add.s64 	%rd40, %rd1, %rd39;
	ld.global.nc.u32 	%r70, [%rd22+32];
	add.s32 	%r71, %r70, %r7;
	atom.global.min.u32 	%r72, [%rd40], %r71;
	ld.global.nc.u32 	%r73, [%rd21+36];
	mul.wide.s32 	%rd41, %r73, 4;
	add.s64 	%rd42, %rd1, %rd41;
	ld.global.nc.u32 	%r74, [%rd22+36];
	add.s32 	%r75, %r74, %r7;
	atom.global.min.u32 	%r76, [%rd42], %r75;
	ld.global.nc.u32 	%r77, [%rd21+40];
	mul.wide.s32 	%rd43, %r77, 4;
	add.s64 	%rd44, %rd1, %rd43;
	ld.global.nc.u32 	%r78, [%rd22+40];
	add.s32 	%r79, %r78, %r7;
	atom.global.min.u32 	%r80, [%rd44], %r79;
	ld.global.nc.u32 	%r81, [%rd21+44];
	mul.wide.s32 	%rd45, %r81, 4;
	add.s64 	%rd46, %rd1, %rd45;
	ld.global.nc.u32 	%r82, [%rd22+44];
	add.s32 	%r83, %r82, %r7;
	atom.global.min.u32 	%r84, [%rd46], %r83;
	ld.global.nc.u32 	%r85, [%rd21+48];
	mul.wide.s32 	%rd47, %r85, 4;
	add.s64 	%rd48, %rd1, %rd47;
	ld.global.nc.u32 	%r86, [%rd22+48];
	add.s32 	%r87, %r86, %r7;
	atom.global.min.u32 	%r88, [%rd48], %r87;
	ld.global.nc.u32 	%r89, [%rd21+52];
	mul.wide.s32 	%rd49, %r89, 4;
	add.s64 	%rd50, %rd1, %rd49;
	ld.global.nc.u32 	%r90, [%rd22+52];
	add.s32 	%r91, %r90, %r7;
	atom.global.min.u32 	%r92, [%rd50], %r91;
	ld.global.nc.u32 	%r93, [%rd21+56];
	mul.wide.s32 	%rd51, %r93, 4;
	add.s64 	%rd52, %rd1, %rd51;
	ld.global.nc.u32 	%r94, [%rd22+56];
	add.s32 	%r95, %r94, %r7;
	atom.global.min.u32 	%r96, [%rd52], %r95;
	ld.global.nc.u32 	%r97, [%rd21+60];
	mul.wide.s32 	%rd53, %r97, 4;
	add.s64 	%rd54, %rd1, %rd53;
	ld.global.nc.u32 	%r98, [%rd22+60];
	add.s32 	%r99, %r98, %r7;
	atom.global.min.u32 	%r100, [%rd54], %r99;
	add.s32 	%r156, %r156, 16;
	add.s32 	%r154, %r154, 16;
	setp.ne.s32 	%p6, %r154, 0;
	@%p6 bra 	$L__BB1_7;
$L__BB1_8:
	and.b32  	%r15, %r8, 15;
	setp.eq.s32 	%p7, %r15, 0;
	@%p7 bra 	$L__BB1_17;
	ld.param.u64 	%rd91, [_Z7Kernel1PKiS0_PKjPbPjS4_ii_param_1];
	cvta.to.global.u64 	%rd5, %rd91;
	and.b32  	%r16, %r8, 7;
	setp.lt.u32 	%p8, %r15, 8;
	@%p8 bra 	$L__BB1_11;
	mul.wide.s32 	%rd55, %r156, 4;
	add.s64 	%rd56, %rd5, %rd55;
	ld.global.nc.u32 	%r101, [%rd56];
	mul.wide.s32 	%rd57, %r101, 4;
	add.s64 	%rd58, %rd1, %rd57;
	add.s64 	%rd59, %rd2, %rd55;
	ld.global.nc.u32 	%r102, [%rd59];
	add.s32 	%r103, %r102, %r7;
	atom.global.min.u32 	%r104, [%rd58], %r103;
	ld.global.nc.u32 	%r105, [%rd56+4];
	mul.wide.s32 	%rd60, %r105, 4;
	add.s64 	%rd61, %rd1, %rd60;
	ld.global.nc.u32 	%r106, [%rd59+4];
	add.s32 	%r107, %r106, %r7;
	atom.global.min.u32 	%r108, [%rd61], %r107;
	ld.global.nc.u32 	%r109, [%rd56+8];
	mul.wide.s32 	%rd62, %r109, 4;
	add.s64 	%rd63, %rd1, %rd62;
	ld.global.nc.u32 	%r110, [%rd59+8];
	add.s32 	%r111, %r110, %r7;
	atom.global.min.u32 	%r112, [%rd63], %r111;
	ld.global.nc.u32 	%r113, [%rd56+12];
	mul.wide.s32 	%rd64, %r113, 4;
	add.s64 	%rd65, %rd1, %rd64;
	ld.global.nc.u32 	%r114, [%rd59+12];
	add.s32 	%r115, %r114, %r7;
	atom.global.min.u32 	%r116, [%rd65], %r115;
	ld.global.nc.u32 	%r117, [%rd56+16];
	mul.wide.s32 	%rd66, %r117, 4;
	add.s64 	%rd67, %rd1, %rd66;
	ld.global.nc.u32 	%r118, [%rd59+16];
	add.s32 	%r119, %r118, %r7;
	atom.global.min.u32 	%r120, [%rd67], %r119;
	ld.global.nc.u32 	%r121, [%rd56+20];
	mul.wide.s32 	%rd68, %r121, 4;
	add.s64 	%rd69, %rd1, %rd68;
	ld.global.nc.u32 	%r122, [%rd59+20];
	add.s32 	%r123, %r122, %r7;
	atom.global.min.u32 	%r124, [%rd69], %r123;
	ld.global.nc.u32 	%r125, [%rd56+24];
	mul.wide.s32 	%rd70, %r125, 4;
	add.s64 	%rd71, %rd1, %rd70;
	ld.global.nc.u32 	%r126, [%rd59+24];
	add.s32 	%r127, %r126, %r7;
	atom.global.min.u32 	%r128, [%rd71], %r127;
	ld.global.nc.u32 	%r129, [%rd56+28];
	mul.wide.s32 	%rd72, %r129, 4;
	add.s64 	%rd73, %rd1, %rd72;
	ld.global.nc.u32 	%r130, [%rd59+28];
	add.s32 	%r131, %r130, %r7;
	atom.global.min.u32 	%r132, [%rd73], %r131;
	add.s32 	%r156, %r156, 8;
$L__BB1_11:
	setp.eq.s32 	%p9, %r16, 0;
	@%p9 bra 	$L__BB1_17;
	and.b32  	%r19, %r8, 3;
	setp.lt.u32 	%p10, %r16, 4;
	@%p10 bra 	$L__BB1_14;
	mul.wide.s32 	%rd74, %r156, 4;
	add.s64 	%rd75, %rd5, %rd74;
	ld.global.nc.u32 	%r133, [%rd75];
	mul.wide.s32 	%rd76, %r133, 4;
	add.s64 	%rd77, %rd1, %rd76;
	add.s64 	%rd78, %rd2, %rd74;
	ld.global.nc.u32 	%r134, [%rd78];
	add.s32 	%r135, %r134, %r7;
	atom.global.min.u32 	%r136, [%rd77], %r135;
	ld.global.nc.u32 	%r137, [%rd75+4];
	mul.wide.s32 	%rd79, %r137, 4;
	add.s64 	%rd80, %rd1, %rd79;
	ld.global.nc.u32 	%r138, [%rd78+4];
	add.s32 	%r139, %r138, %r7;
	atom.global.min.u32 	%r140, [%rd80], %r139;
	ld.global.nc.u32 	%r141, [%rd75+8];
	mul.wide.s32 	%rd81, %r141, 4;
	add.s64 	%rd82, %rd1, %rd81;
	ld.global.nc.u32 	%r142, [%rd78+8];
	add.s32 	%r143, %r142, %r7;
	atom.global.min.u32 	%r144, [%rd82], %r143;
	ld.global.nc.u32 	%r145, [%rd75+12];
	mul.wide.s32 	%rd83, %r145, 4;
	add.s64 	%rd84, %rd1, %rd83;
	ld.global.nc.u32 	%r146, [%rd78+12];
	add.s32 	%r147, %r146, %r7;
	atom.global.min.u32 	%r148, [%rd84], %r147;
	add.s32 	%r156, %r156, 4;
$L__BB1_14:
	setp.eq.s32 	%p11, %r19, 0;
	@%p11 bra 	$L__BB1_17;
	neg.s32 	%r159, %r19;
$L__BB1_16:
	.pragma "nounroll";
	mul.wide.s32 	%rd85, %r156, 4;
	add.s64 	%rd86, %rd2, %rd85;
	add.s64 	%rd87, %rd5, %rd85;
	ld.global.nc.u32 	%r149, [%rd87];
	mul.wide.s32 	%rd88, %r149, 4;
	add.s64 	%rd89, %rd1, %rd88;
	ld.global.nc.u32 	%r150, [%rd86];
	add.s32 	%r151, %r150, %r7;
	atom.global.min.u32 	%r152, [%rd89], %r151;
	add.s32 	%r156, %r156, 1;
	add.s32 	%r159, %r159, 1;
	setp.ne.s32 	%p12, %r159, 0;
	@%p12 bra 	$L__BB1_16;
$L__BB1_17:
	ret;

}
	// .globl	_Z7Kernel2PKiS0_PKjPbPjS4_i
.visible .entry _Z7Kernel2PKiS0_PKjPbPjS4_i(
	.param .u64 .ptr .align 1 _Z7Kernel2PKiS0_PKjPbPjS4_i_param_0,
	.param .u64 .ptr .align 1 _Z7Kernel2PKiS0_PKjPbPjS4_i_param_1,
	.param .u64 .ptr .align 1 _Z7Kernel2PKiS0_PKjPbPjS4_i_param_2,
	.param .u64 .ptr .align 1 _Z7Kernel2PKiS0_PKjPbPjS4_i_param_3,
	.param .u64 .ptr .align 1 _Z7Kernel2PKiS0_PKjPbPjS4_i_param_4,
	.param .u64 .ptr .align 1 _Z7Kernel2PKiS0_PKjPbPjS4_i_param_5,
	.param .u32 _Z7Kernel2PKiS0_PKjPbPjS4_i_param_6
)
{
	.reg .pred 	%p<3>;
	.reg .b16 	%rs<2>;
	.reg .b32 	%r<10>;
	.reg .b64 	%rd<12>;

	ld.param.u64 	%rd3, [_Z7Kernel2PKiS0_PKjPbPjS4_i_param_3];
	ld.param.u64 	%rd4, [_Z7Kernel2PKiS0_PKjPbPjS4_i_param_4];
	ld.param.u64 	%rd5, [_Z7Kernel2PKiS0_PKjPbPjS4_i_param_5];
	ld.param.u32 	%r5, [_Z7Kernel2PKiS0_PKjPbPjS4_i_param_6];
	mov.u32 	%r6, %tid.x;
	mov.u32 	%r7, %ctaid.x;
	mov.u32 	%r8, %ntid.x;
	mad.lo.s32 	%r1, %r7, %r8, %r6;
	setp.ge.s32 	%p1, %r1, %r5;
	@%p1 bra 	$L__BB2_4;
	cvta.to.global.u64 	%rd6, %rd4;
	cvta.to.global.u64 	%rd7, %rd5;
	mul.wide.s32 	%rd8, %r1, 4;
	add.s64 	%rd1, %rd6, %rd8;
	ld.global.u32 	%r9, [%rd1];
	add.s64 	%rd2, %rd7, %rd8;
	ld.global.u32 	%r3, [%rd2];
	setp.le.u32 	%p2, %r9, %r3;
	@%p2 bra 	$L__BB2_3;
	cvt.s64.s32 	%rd9, %r1;
	st.global.u32 	[%rd1], %r3;
	cvta.to.global.u64 	%rd10, %rd3;
	add.s64 	%rd11, %rd10, %rd9;
	mov.b16 	%rs1, 1;
	st.global.u8 	[%rd11], %rs1;
	mov.u32 	%r9, %r3;
$L__BB2_3:
	st.global.u32 	[%rd2], %r9;
$L__BB2_4:
	ret;

}


// ===== COMPILED SASS (sm_100) =====

	.target	sm_100

	.elftype	@"ET_EXEC"


//--------------------- .note.nv.tkinfo           --------------------------
	.section	.note.nv.tkinfo,"",@"SHT_NOTE"
	.sectionflags	@"SHF_NOTE_NV_TKINFO"
	.tkinfo
        /*0018*/ 	.word	0x00000002
        /*0030*/ 	.string	""
        /*0030*/ 	.string	"ptxas"
        /*0030*/ 	.string	"Cuda compilation tools, release 13.0, V13.0.88"
        /*0030*/ 	.string	"Build cuda_13.0.r13.0/compiler.36424714_0"
        /*0030*/ 	.string	"-arch sm_100 -m 64 "



//--------------------- .note.nv.cuinfo           --------------------------
	.section	.note.nv.cuinfo,"",@"SHT_NOTE"
	.sectionflags	@"SHF_NOTE_NV_CUINFO"
        /*0018*/ 	.short	0x0002
        /*001a*/ 	.short	0x0064
        /*001c*/ 	.short	0x0082
	.zero		2


//--------------------- .nv.info                  --------------------------
	.section	.nv.info,"",@"SHT_CUDA_INFO"
	.align	4


	//----- nvinfo : EIATTR_REGCOUNT
	.align		4
        /*0000*/ 	.byte	0x04, 0x2f
        /*0002*/ 	.short	(.L_1 - .L_0)
	.align		4
.L_0:
        /*0004*/ 	.word	index@(_Z16initializeArraysPbPjS0_ii)
        /*0008*/ 	.word	0x0000000e


	//----- nvinfo : EIATTR_FRAME_SIZE
	.align		4
.L_1:
        /*000c*/ 	.byte	0x04, 0x11
        /*000e*/ 	.short	(.L_3 - .L_2)
	.align		4
.L_2:
        /*0010*/ 	.word	index@(_Z16initializeArraysPbPjS0_ii)
        /*0014*/ 	.word	0x00000000


	//----- nvinfo : EIATTR_REGCOUNT
	.align		4
.L_3:
        /*0018*/ 	.byte	0x04, 0x2f
        /*001a*/ 	.short	(.L_5 - .L_4)
	.align		4
.L_4:
        /*001c*/ 	.word	index@(_Z7Kernel1PKiS0_PKjPbPjS4_ii)
        /*0020*/ 	.word	0x00000020


	//----- nvinfo : EIATTR_FRAME_SIZE
	.align		4
.L_5:
        /*0024*/ 	.byte	0x04, 0x11
        /*0026*/ 	.short	(.L_7 - .L_6)
	.align		4
.L_6:
        /*0028*/ 	.word	index@(_Z7Kernel1PKiS0_PKjPbPjS4_ii)
        /*002c*/ 	.word	0x00000000


	//----- nvinfo : EIATTR_REGCOUNT
	.align		4
.L_7:
        /*0030*/ 	.byte	0x04, 0x2f
        /*0032*/ 	.short	(.L_9 - .L_8)
	.align		4
.L_8:
        /*0034*/ 	.word	index@(_Z7Kernel2PKiS0_PKjPbPjS4_i)
        /*0038*/ 	.word	0x0000000e


	//----- nvinfo : EIATTR_FRAME_SIZE
	.align		4
.L_9:
        /*003c*/ 	.byte	0x04, 0x11
        /*003e*/ 	.short	(.L_11 - .L_10)
	.align		4
.L_10:
        /*0040*/ 	.word	index@(_Z7Kernel2PKiS0_PKjPbPjS4_i)
        /*0044*/ 	.word	0x00000000


	//----- nvinfo : EIATTR_MIN_STACK_SIZE
	.align		4
.L_11:
        /*0048*/ 	.byte	0x04, 0x12
        /*004a*/ 	.short	(.L_13 - .L_12)
	.align		4
.L_12:
        /*004c*/ 	.word	index@(_Z7Kernel2PKiS0_PKjPbPjS4_i)
        /*0050*/ 	.word	0x00000000


	//----- nvinfo : EIATTR_MIN_STACK_SIZE
	.align		4
.L_13:
        /*0054*/ 	.byte	0x04, 0x12
        /*0056*/ 	.short	(.L_15 - .L_14)
	.align		4
.L_14:
        /*0058*/ 	.word	index@(_Z7Kernel1PKiS0_PKjPbPjS4_ii)
        /*005c*/ 	.word	0x00000000


	//----- nvinfo : EIATTR_MIN_STACK_SIZE
	.align		4
.L_15:
        /*0060*/ 	.byte	0x04, 0x12
        /*0062*/ 	.short	(.L_17 - .L_16)
	.align		4
.L_16:
        /*0064*/ 	.word	index@(_Z16initializeArraysPbPjS0_ii)
        /*0068*/ 	.word	0x00000000
.L_17:


//--------------------- .nv.compat                --------------------------
	.section	.nv.compat,"",@"SHT_CUDA_COMPAT_INFO"
	.align	4
        /*0000*/ 	.byte	0x02, 0x09, 0x00, 0x00, 0x02, 0x02, 0x01, 0x00, 0x02, 0x05, 0x05, 0x00, 0x03, 0x07, 0x01, 0x01
        /*0010*/ 	.byte	0x02, 0x03, 0x00, 0x00, 0x02, 0x06, 0x01, 0x00, 0x04, 0x0b, 0x08, 0x00, 0x09, 0x00, 0x00, 0x00
        /*0020*/ 	.byte	0x00, 0x00, 0x00, 0x00


//--------------------- .nv.info._Z7Kernel2PKiS0_PKjPbPjS4_i --------------------------
	.section	.nv.info._Z7Kernel2PKiS0_PKjPbPjS4_i,"",@"SHT_CUDA_INFO"
	.sectionflags	@""
	.align	4


	//----- nvinfo : EIATTR_CUDA_API_VERSION
	.align		4
        /*0000*/ 	.byte	0x04, 0x37
        /*0002*/ 	.short	(.L_19 - .L_18)
.L_18:
        /*0004*/ 	.word	0x00000082


	//----- nvinfo : EIATTR_KPARAM_INFO
	.align		4
.L_19:
        /*0008*/ 	.byte	0x04, 0x17
        /*000a*/ 	.short	(.L_21 - .L_20)
.L_20:
        /*000c*/ 	.word	0x00000000
        /*0010*/ 	.short	0x0006
        /*0012*/ 	.short	0x0030
        /*0014*/ 	.byte	0x00, 0xf0, 0x11, 0x00


	//----- nvinfo : EIATTR_KPARAM_INFO
	.align		4
.L_21:
        /*0018*/ 	.byte	0x04, 0x17
        /*001a*/ 	.short	(.L_23 - .L_22)
.L_22:
        /*001c*/ 	.word	0x00000000
        /*0020*/ 	.short	0x0005
        /*0022*/ 	.short	0x0028
        /*0024*/ 	.byte	0x00, 0xf5, 0x21, 0x00


	//----- nvinfo : EIATTR_KPARAM_INFO
	.align		4
.L_23:
        /*0028*/ 	.byte	0x04, 0x17
        /*002a*/ 	.short	(.L_25 - .L_24)
.L_24:
        /*002c*/ 	.word	0x00000000
        /*0030*/ 	.short	0x0004
        /*0032*/ 	.short	0x0020
        /*0034*/ 	.byte	0x00, 0xf5, 0x21, 0x00


	//----- nvinfo : EIATTR_KPARAM_INFO
	.align		4
.L_25:
        /*0038*/ 	.byte	0x04, 0x17
        /*003a*/ 	.short	(.L_27 - .L_26)
.L_26:
        /*003c*/ 	.word	0x00000000
        /*0040*/ 	.short	0x0003
        /*0042*/ 	.short	0x0018
        /*0044*/ 	.byte	0x00, 0xf5, 0x21, 0x00


	//----- nvinfo : EIATTR_KPARAM_INFO
	.align		4
.L_27:
        /*0048*/ 	.byte	0x04, 0x17
        /*004a*/ 	.short	(.L_29 - .L_28)
.L_28:
        /*004c*/ 	.word	0x00000000
        /*0050*/ 	.short	0x0002
        /*0052*/ 	.short	0x0010
        /*0054*/ 	.byte	0x00, 0xf5, 0x21, 0x00


	//----- nvinfo : EIATTR_KPARAM_INFO
	.align		4
.L_29:
        /*0058*/ 	.byte	0x04, 0x17
        /*005a*/ 	.short	(.L_31 - .L_30)
.L_30:
        /*005c*/ 	.word	0x00000000
        /*0060*/ 	.short	0x0001
        /*0062*/ 	.short	0x0008
        /*0064*/ 	.byte	0x00, 0xf5, 0x21, 0x00


	//----- nvinfo : EIATTR_KPARAM_INFO
	.align		4
.L_31:
        /*0068*/ 	.byte	0x04, 0x17
        /*006a*/ 	.short	(.L_33 - .L_32)
.L_32:
        /*006c*/ 	.word	0x00000000
        /*0070*/ 	.short	0x0000
        /*0072*/ 	.short	0x0000
        /*0074*/ 	.byte	0x00, 0xf5, 0x21, 0x00


	//----- nvinfo : EIATTR_SPARSE_MMA_MASK
	.align		4
.L_33:
        /*0078*/ 	.byte	0x03, 0x50
        /*007a*/ 	.short	0x0000


	//----- nvinfo : EIATTR_MAXREG_COUNT
	.align		4
        /*007c*/ 	.byte	0x03, 0x1b
        /*007e*/ 	.short	0x00ff


	//----- nvinfo : EIATTR_MERCURY_ISA_VERSION
	.align		4
        /*0080*/ 	.byte	0x03, 0x5f
        /*0082*/ 	.short	0x0101


	//----- nvinfo : EIATTR_VRC_CTA_INIT_COUNT
	.align		4
        /*0084*/ 	.byte	0x02, 0x4a
	.zero		1
	.zero		1


	//----- nvinfo : EIATTR_EXIT_INSTR_OFFSETS
	.align		4
        /*0088*/ 	.byte	0x04, 0x1c
        /*008a*/ 	.short	(.L_35 - .L_34)


	//   ....[0]....
.L_34:
        /*008c*/ 	.word	0x00000070


	//   ....[1]....
        /*0090*/ 	.word	0x00000180


	//----- nvinfo : EIATTR_CBANK_PARAM_SIZE
	.align		4
.L_35:
        /*0094*/ 	.byte	0x03, 0x19
        /*0096*/ 	.short	0x0034


	//----- nvinfo : EIATTR_PARAM_CBANK
	.align		4
        /*0098*/ 	.byte	0x04, 0x0a
        /*009a*/ 	.short	(.L_37 - .L_36)
	.align		4
.L_36:
        /*009c*/ 	.word	index@(.nv.constant0._Z7Kernel2PKiS0_PKjPbPjS4_i)
        /*00a0*/ 	.short	0x0380
        /*00a2*/ 	.short	0x0034


	//----- nvinfo : EIATTR_SW_WAR
	.align		4
.L_37:
        /*00a4*/ 	.byte	0x04, 0x36
        /*00a6*/ 	.short	(.L_39 - .L_38)
.L_38:
        /*00a8*/ 	.word	0x00000008
.L_39:


//--------------------- .nv.info._Z7Kernel1PKiS0_PKjPbPjS4_ii --------------------------
	.section	.nv.info._Z7Kernel1PKiS0_PKjPbPjS4_ii,"",@"SHT_CUDA_INFO"
	.sectionflags	@""
	.align	4


	//----- nvinfo : EIATTR_CUDA_API_VERSION
	.align		4
        /*0000*/ 	.byte	0x04, 0x37
        /*0002*/ 	.short	(.L_41 - .L_40)
.L_40:
        /*0004*/ 	.word	0x00000082


	//----- nvinfo : EIATTR_KPARAM_INFO
	.align		4
.L_41:
        /*0008*/ 	.byte	0x04, 0x17
        /*000a*/ 	.short	(.L_43 - .L_42)
.L_42:
        /*000c*/ 	.word	0x00000000
        /*0010*/ 	.short	0x0007
        /*0012*/ 	.short	0x0034
        /*0014*/ 	.byte	0x00, 0xf0, 0x11, 0x00


	//----- nvinfo : EIATTR_KPARAM_INFO
	.align		4
.L_43:
        /*0018*/ 	.byte	0x04, 0x17
        /*001a*/ 	.short	(.L_45 - .L_44)
.L_44:
        /*001c*/ 	.word	0x00000000
        /*0020*/ 	.short	0x0006
        /*0022*/ 	.short	0x0030
        /*0024*/ 	.byte	0x00, 0xf0, 0x11, 0x00


	//----- nvinfo : EIATTR_KPARAM_INFO
	.align		4
.L_45:
        /*0028*/ 	.byte	0x04, 0x17
        /*002a*/ 	.short	(.L_47 - .L_46)
.L_46:
        /*002c*/ 	.word	0x00000000
        /*0030*/ 	.short	0x0005
        /*0032*/ 	.short	0x0028
        /*0034*/ 	.byte	0x00, 0xf5, 0x21, 0x00


	//----- nvinfo : EIATTR_KPARAM_INFO
	.align		4
.L_47:
        /*0038*/ 	.byte	0x04, 0x17
        /*003a*/ 	.short	(.L_49 - .L_48)
.L_48:
        /*003c*/ 	.word	0x00000000
        /*0040*/ 	.short	0x0004
        /*0042*/ 	.short	0x0020
        /*0044*/ 	.byte	0x00, 0xf5, 0x21, 0x00


	//----- nvinfo : EIATTR_KPARAM_INFO
	.align		4
.L_49:
        /*0048*/ 	.byte	0x04, 0x17
        /*004a*/ 	.short	(.L_51 - .L_50)
.L_50:
        /*004c*/ 	.word	0x00000000
        /*0050*/ 	.short	0x0003
        /*0052*/ 	.short	0x0018
        /*0054*/ 	.byte	0x00, 0xf5, 0x21, 0x00


	//----- nvinfo : EIATTR_KPARAM_INFO
	.align		4
.L_51:
        /*0058*/ 	.byte	0x04, 0x17
        /*005a*/ 	.short	(.L_53 - .L_52)
.L_52:
        /*005c*/ 	.word	0x00000000
        /*0060*/ 	.short	0x0002
        /*0062*/ 	.short	0x0010
        /*0064*/ 	.byte	0x00, 0xf5, 0x21, 0x00


	//----- nvinfo : EIATTR_KPARAM_INFO
	.align		4
.L_53:
        /*0068*/ 	.byte	0x04, 0x17
        /*006a*/ 	.short	(.L_55 - .L_54)
.L_54:
        /*006c*/ 	.word	0x00000000
        /*0070*/ 	.short	0x0001
        /*0072*/ 	.short	0x0008
        /*0074*/ 	.byte	0x00, 0xf5, 0x21, 0x00


	//----- nvinfo : EIATTR_KPARAM_INFO
	.align		4
.L_55:
        /*0078*/ 	.byte	0x04, 0x17
        /*007a*/ 	.short	(.L_57 - .L_56)
.L_56:
        /*007c*/ 	.word	0x00000000
        /*0080*/ 	.short	0x0000
        /*0082*/ 	.short	0x0000
        /*0084*/ 	.byte	0x00, 0xf5, 0x21, 0x00


	//----- nvinfo : EIATTR_SPARSE_MMA_MASK
	.align		4
.L_57:
        /*0088*/ 	.byte	0x03, 0x50
        /*008a*/ 	.short	0x0000


	//----- nvinfo : EIATTR_MAXREG_COUNT
	.align		4
        /*008c*/ 	.byte	0x03, 0x1b
        /*008e*/ 	.short	0x00ff


	//----- nvinfo : EIATTR_NUM_BARRIERS
	.align		4
        /*0090*/ 	.byte	0x02, 0x4c
        /*0092*/ 	.byte	0x01
	.zero		1


	//----- nvinfo : EIATTR_MERCURY_ISA_VERSION
	.align		4
        /*0094*/ 	.byte	0x03, 0x5f
        /*0096*/ 	.short	0x0101


	//----- nvinfo : EIATTR_VRC_CTA_INIT_COUNT
	.align		4
        /*0098*/ 	.byte	0x02, 0x4a
	.zero		1
	.zero		1


	//----- nvinfo : EIATTR_EXIT_INSTR_OFFSETS
	.align		4
        /*009c*/ 	.byte	0x04, 0x1c
        /*009e*/ 	.short	(.L_59 - .L_58)


	//   ....[0]....
.L_58:
        /*00a0*/ 	.word	0x00000070


	//   ....[1]....
        /*00a4*/ 	.word	0x00000170


	//   ....[2]....
        /*00a8*/ 	.word	0x00000220


	//   ....[3]....
        /*00ac*/ 	.word	0x00000860


	//   ....[4]....
        /*00b0*/ 	.word	0x00000bb0


	//   ....[5]....
        /*00b4*/ 	.word	0x00000dc0


	//   ....[6]....
        /*00b8*/ 	.word	0x00000ec0


	//----- nvinfo : EIATTR_CRS_STACK_SIZE
	.align		4
.L_59:
        /*00bc*/ 	.byte	0x04, 0x1e
        /*00be*/ 	.short	(.L_61 - .L_60)
.L_60:
        /*00c0*/ 	.word	0x00000000


	//----- nvinfo : EIATTR_CBANK_PARAM_SIZE
	.align		4
.L_61:
        /*00c4*/ 	.byte	0x03, 0x19
        /*00c6*/ 	.short	0x0038


	//----- nvinfo : EIATTR_PARAM_CBANK
	.align		4
        /*00c8*/ 	.byte	0x04, 0x0a
        /*00ca*/ 	.short	(.L_63 - .L_62)
	.align		4
.L_62:
        /*00cc*/ 	.word	index@(.nv.constant0._Z7Kernel1PKiS0_PKjPbPjS4_ii)
        /*00d0*/ 	.short	0x0380
        /*00d2*/ 	.short	0x0038


	//----- nvinfo : EIATTR_SW_WAR
	.align		4
.L_63:
        /*00d4*/ 	.byte	0x04, 0x36
        /*00d6*/ 	.short	(.L_65 - .L_64)
.L_64:
        /*00d8*/ 	.word	0x00000008
.L_65:


//--------------------- .nv.info._Z16initializeArraysPbPjS0_ii --------------------------
	.section	.nv.info._Z16initializeArraysPbPjS0_ii,"",@"SHT_CUDA_INFO"
	.sectionflags	@""
	.align	4


	//----- nvinfo : EIATTR_CUDA_API_VERSION
	.align		4
        /*0000*/ 	.byte	0x04, 0x37
        /*0002*/ 	.short	(.L_67 - .L_66)
.L_66:
        /*0004*/ 	.word	0x00000082


	//----- nvinfo : EIATTR_KPARAM_INFO
	.align		4
.L_67:
        /*0008*/ 	.byte	0x04, 0x17
        /*000a*/ 	.short	(.L_69 - .L_68)
.L_68:
        /*000c*/ 	.word	0x00000000
        /*0010*/ 	.short	0x0004
        /*0012*/ 	.short	0x001c
        /*0014*/ 	.byte	0x00, 0xf0, 0x11, 0x00


	//----- nvinfo : EIATTR_KPARAM_INFO
	.align		4
.L_69:
        /*0018*/ 	.byte	0x04, 0x17
        /*001a*/ 	.short	(.L_71 - .L_70)
.L_70:
        /*001c*/ 	.word	0x00000000
        /*0020*/ 	.short	0x0003
        /*0022*/ 	.short	0x0018
        /*0024*/ 	.byte	0x00, 0xf0, 0x11, 0x00


	//----- nvinfo : EIATTR_KPARAM_INFO
	.align		4
.L_71:
        /*0028*/ 	.byte	0x04, 0x17
        /*002a*/ 	.short	(.L_73 - .L_72)
.L_72:
        /*002c*/ 	.word	0x00000000
        /*0030*/ 	.short	0x0002
        /*0032*/ 	.short	0x0010
        /*0034*/ 	.byte	0x00, 0xf5, 0x21, 0x00


	//----- nvinfo : EIATTR_KPARAM_INFO
	.align		4
.L_73:
        /*0038*/ 	.byte	0x04, 0x17
        /*003a*/ 	.short	(.L_75 - .L_74)
.L_74:
        /*003c*/ 	.word	0x00000000
        /*0040*/ 	.short	0x0001
        /*0042*/ 	.short	0x0008
        /*0044*/ 	.byte	0x00, 0xf5, 0x21, 0x00


	//----- nvinfo : EIATTR_KPARAM_INFO
	.align		4
.L_75:
        /*0048*/ 	.byte	0x04, 0x17
        /*004a*/ 	.short	(.L_77 - .L_76)
.L_76:
        /*004c*/ 	.word	0x00000000
        /*0050*/ 	.short	0x0000
        /*0052*/ 	.short	0x0000
        /*0054*/ 	.byte	0x00, 0xf5, 0x21, 0x00


	//----- nvinfo : EIATTR_SPARSE_MMA_MASK
	.align		4
.L_77:
        /*0058*/ 	.byte	0x03, 0x50
        /*005a*/ 	.short	0x0000


	//----- nvinfo : EIATTR_MAXREG_COUNT
	.align		4
        /*005c*/ 	.byte	0x03, 0x1b
        /*005e*/ 	.short	0x00ff


	//----- nvinfo : EIATTR_MERCURY_ISA_VERSION
	.align		4
        /*0060*/ 	.byte	0x03, 0x5f
        /*0062*/ 	.short	0x0101


	//----- nvinfo : EIATTR_VRC_CTA_INIT_COUNT
	.align		4
        /*0064*/ 	.byte	0x02, 0x4a
	.zero		1
	.zero		1


	//----- nvinfo : EIATTR_EXIT_INSTR_OFFSETS
	.align		4
        /*0068*/ 	.byte	0x04, 0x1c
        /*006a*/ 	.short	(.L_79 - .L_78)


	//   ....[0]....
.L_78:
        /*006c*/ 	.word	0x00000070


	//   ....[1]....
        /*0070*/ 	.word	0x00000170


	//   ....[2]....
        /*0074*/ 	.word	0x00000230


	//----- nvinfo : EIATTR_CRS_STACK_SIZE
	.align		4
.L_79:
        /*0078*/ 	.byte	0x04, 0x1e
        /*007a*/ 	.short	(.L_81 - .L_80)
.L_80:
        /*007c*/ 	.word	0x00000000


	//----- nvinfo : EIATTR_CBANK_PARAM_SIZE
	.align		4
.L_81:
        /*0080*/ 	.byte	0x03, 0x19
        /*0082*/ 	.short	0x0020


	//----- nvinfo : EIATTR_PARAM_CBANK
	.align		4
        /*0084*/ 	.byte	0x04, 0x0a
        /*0086*/ 	.short	(.L_83 - .L_82)
	.align		4
.L_82:
        /*0088*/ 	.word	index@(.nv.constant0._Z16initializeArraysPbPjS0_ii)
        /*008c*/ 	.short	0x0380
        /*008e*/ 	.short	0x0020


	//----- nvinfo : EIATTR_SW_WAR
	.align		4
.L_83:
        /*0090*/ 	.byte	0x04, 0x36
        /*0092*/ 	.short	(.L_85 - .L_84)
.L_84:
        /*0094*/ 	.word	0x00000008
.L_85:


//--------------------- .nv.callgraph             --------------------------
	.section	.nv.callgraph,"",@"SHT_CUDA_CALLGRAPH"
	.align	4
	.sectionentsize	8
	.align		4
        /*0000*/ 	.word	0x00000000
	.align		4
        /*0004*/ 	.word	0xffffffff
	.align		4
        /*0008*/ 	.word	0x00000000
	.align		4
        /*000c*/ 	.word	0xfffffffe
	.align		4
        /*0010*/ 	.word	0x00000000
	.align		4
        /*0014*/ 	.word	0xfffffffd
	.align		4
        /*0018*/ 	.word	0x00000000
	.align		4
        /*001c*/ 	.word	0xfffffffc


//--------------------- .text._Z7Kernel2PKiS0_PKjPbPjS4_i --------------------------
	.section	.text._Z7Kernel2PKiS0_PKjPbPjS4_i,"ax",@progbits
	.align	128
        .global         _Z7Kernel2PKiS0_PKjPbPjS4_i
        .type           _Z7Kernel2PKiS0_PKjPbPjS4_i,@function
        .size           _Z7Kernel2PKiS0_PKjPbPjS4_i,(.L_x_12 - _Z7Kernel2PKiS0_PKjPbPjS4_i)
        .other          _Z7Kernel2PKiS0_PKjPbPjS4_i,@"STO_CUDA_ENTRY STV_DEFAULT"
_Z7Kernel2PKiS0_PKjPbPjS4_i:
.text._Z7Kernel2PKiS0_PKjPbPjS4_i:
[----:B------:R-:W-:Y:S01]  /*0000*/  LDC R1, c[0x0][0x37c] ;  /* 0x0000df00ff017b82 */ /* 0x000fe20000000800 */
[----:B------:R-:W0:Y:S07]  /*0010*/  S2R R7, SR_TID.X ;  /* 0x0000000000077919 */ /* 0x000e2e0000002100 */
[----:B------:R-:W0:Y:S01]  /*0020*/  S2UR UR4, SR_CTAID.X ;  /* 0x00000000000479c3 */ /* 0x000e220000002500 */
[----:B------:R-:W1:Y:S07]  /*0030*/  LDCU UR5, c[0x0][0x3b0] ;  /* 0x00007600ff0577ac */ /* 0x000e6e0008000800 */
[----:B------:R-:W0:Y:S02]  /*0040*/  LDC R0, c[0x0][0x360] ;  /* 0x0000d800ff007b82 */ /* 0x000e240000000800 */
[----:B0-----:R-:W-:-:S05]  /*0050*/  IMAD R7, R0, UR4, R7 ;  /* 0x0000000400077c24 */ /* 0x001fca000f8e0207 */
[----:B-1----:R-:W-:-:S13]  /*0060*/  ISETP.GE.AND P0, PT, R7, UR5, PT ;  /* 0x0000000507007c0c */ /* 0x002fda000bf06270 */
[----:B------:R-:W-:Y:S05]  /*0070*/  @P0 EXIT ;  /* 0x000000000000094d */ /* 0x000fea0003800000 */
[----:B------:R-:W0:Y:S01]  /*0080*/  LDC.64 R2, c[0x0][0x3a0] ;  /* 0x0000e800ff027b82 */ /* 0x000e220000000a00 */
[----:B------:R-:W1:Y:S07]  /*0090*/  LDCU.64 UR4, c[0x0][0x358] ;  /* 0x00006b00ff0477ac */ /* 0x000e6e0008000a00 */
[----:B------:R-:W2:Y:S01]  /*00a0*/  LDC.64 R4, c[0x0][0x3a8] ;  /* 0x0000ea00ff047b82 */ /* 0x000ea20000000a00 */
[----:B0-----:R-:W-:-:S05]  /*00b0*/  IMAD.WIDE R2, R7, 0x4, R2 ;  /* 0x0000000407027825 */ /* 0x001fca00078e0202 */
[----:B-1----:R-:W3:Y:S01]  /*00c0*/  LDG.E R0, desc[UR4][R2.64] ;  /* 0x0000000402007981 */ /* 0x002ee2000c1e1900 */
[----:B--2---:R-:W-:-:S05]  /*00d0*/  IMAD.WIDE R4, R7, 0x4, R4 ;  /* 0x0000000407047825 */ /* 0x004fca00078e0204 */
[----:B------:R-:W3:Y:S01]  /*00e0*/  LDG.E R9, desc[UR4][R4.64] ;  /* 0x0000000404097981 */ /* 0x000ee2000c1e1900 */
[----:B------:R-:W-:Y:S01]  /*00f0*/  IMAD.MOV.U32 R8, RZ, RZ, 0x1 ;  /* 0x00000001ff087424 */ /* 0x000fe200078e00ff */
[----:B---3--:R-:W-:-:S13]  /*0100*/  ISETP.GT.U32.AND P0, PT, R0, R9, PT ;  /* 0x000000090000720c */ /* 0x008fda0003f04070 */
[----:B------:R-:W0:Y:S01]  /*0110*/  @P0 LDC.64 R10, c[0x0][0x398] ;  /* 0x0000e600ff0a0b82 */ /* 0x000e220000000a00 */
[----:B------:R-:W-:Y:S01]  /*0120*/  @P0 MOV R0, R9 ;  /* 0x0000000900000202 */ /* 0x000fe20000000f00 */
[----:B------:R-:W-:Y:S01]  /*0130*/  @P0 STG.E desc[UR4][R2.64], R9 ;  /* 0x0000000902000986 */ /* 0x000fe2000c101904 */
[----:B0-----:R-:W-:-:S04]  /*0140*/  @P0 IADD3 R6, P1, PT, R7, R10, RZ ;  /* 0x0000000a07060210 */ /* 0x001fc80007f3e0ff */
[----:B------:R-:W-:-:S05]  /*0150*/  @P0 LEA.HI.X.SX32 R7, R7, R11, 0x1, P1 ;  /* 0x0000000b07070211 */ /* 0x000fca00008f0eff */
[----:B------:R-:W-:Y:S04]  /*0160*/  @P0 STG.E.U8 desc[UR4][R6.64], R8 ;  /* 0x0000000806000986 */ /* 0x000fe8000c101104 */
[----:B------:R-:W-:Y:S01]  /*0170*/  STG.E desc[UR4][R4.64], R0 ;  /* 0x0000000004007986 */ /* 0x000fe2000c101904 */
[----:B------:R-:W-:Y:S05]  /*0180*/  EXIT ;  /* 0x000000000000794d */ /* 0x000fea0003800000 */
.L_x_0:
[----:B------:R-:W-:-:S00]  /*0190*/  BRA `(.L_x_0) ;  /* 0xfffffffc00fc7947 */ /* 0x000fc0000383ffff */
[----:B------:R-:W-:-:S00]  /*01a0*/  NOP ;  /* 0x0000000000007918 */ /* 0x000fc00000000000 */
        /* <DEDUP_REMOVED lines=13> */
.L_x_12:


//--------------------- .text._Z7Kernel1PKiS0_PKjPbPjS4_ii --------------------------
	.section	.text._Z7Kernel1PKiS0_PKjPbPjS4_ii,"ax",@progbits
	.align	128
        .global         _Z7Kernel1PKiS0_PKjPbPjS4_ii
        .type           _Z7Kernel1PKiS0_PKjPbPjS4_ii,@function
        .size           _Z7Kernel1PKiS0_PKjPbPjS4_ii,(.L_x_13 - _Z7Kernel1PKiS0_PKjPbPjS4_ii)
        .other          _Z7Kernel1PKiS0_PKjPbPjS4_ii,@"STO_CUDA_ENTRY STV_DEFAULT"
_Z7Kernel1PKiS0_PKjPbPjS4_ii:
.text._Z7Kernel1PKiS0_PKjPbPjS4_ii:
        /* <DEDUP_REMOVED lines=9> */
[----:B------:R-:W1:Y:S01]  /*0090*/  LDCU.64 UR6, c[0x0][0x358] ;  /* 0x00006b00ff0677ac */ /* 0x000e620008000a00 */
[----:B------:R-:W2:Y:S01]  /*00a0*/  LDCU.64 UR10, c[0x0][0x398] ;  /* 0x00007300ff0a77ac */ /* 0x000ea20008000a00 */
[----:B0-----:R-:W-:-:S06]  /*00b0*/  IMAD.WIDE R2, R7, 0x4, R2 ;  /* 0x0000000407027825 */ /* 0x001fcc00078e0202 */
[----:B-1----:R-:W3:Y:S01]  /*00c0*/  LDG.E.CONSTANT R2, desc[UR6][R2.64] ;  /* 0x0000000602027981 */ /* 0x002ee2000c1e9900 */
[----:B------:R-:W0:Y:S01]  /*00d0*/  S2UR UR5, SR_CgaCtaId ;  /* 0x00000000000579c3 */ /* 0x000e220000008800 */
[----:B------:R-:W-:Y:S01]  /*00e0*/  UMOV UR4, 0x400 ;  /* 0x0000040000047882 */ /* 0x000fe20000000000 */
[----:B--2---:R-:W-:-:S04]  /*00f0*/  IADD3 R4, P0, PT, R7, UR10, RZ ;  /* 0x0000000a07047c10 */ /* 0x004fc8000ff1e0ff */
[----:B------:R-:W-:Y:S01]  /*0100*/  LEA.HI.X.SX32 R5, R7, UR11, 0x1, P0 ;  /* 0x0000000b07057c11 */ /* 0x000fe200080f0eff */
[----:B0-----:R-:W-:-:S06]  /*0110*/  ULEA UR4, UR5, UR4, 0x18 ;  /* 0x0000000405047291 */ /* 0x001fcc000f8ec0ff */
[----:B------:R-:W-:-:S05]  /*0120*/  LEA R9, R9, UR4, 0x2 ;  /* 0x0000000409097c11 */ /* 0x000fca000f8e10ff */
[----:B---3--:R0:W-:Y:S01]  /*0130*/  STS [R9], R2 ;  /* 0x0000000209007388 */ /* 0x0081e20000000800 */
[----:B------:R-:W-:Y:S06]  /*0140*/  BAR.SYNC.DEFER_BLOCKING 0x0 ;  /* 0x0000000000007b1d */ /* 0x000fec0000010000 */
[----:B------:R-:W2:Y:S02]  /*0150*/  LDG.E.U8 R0, desc[UR6][R4.64] ;  /* 0x0000000604007981 */ /* 0x000ea4000c1e1100 */
[----:B--2---:R-:W-:-:S13]  /*0160*/  ISETP.NE.AND P0, PT, R0, 0x1, PT ;  /* 0x000000010000780c */ /* 0x004fda0003f05270 */
[----:B0-----:R-:W-:Y:S05]  /*0170*/  @P0 EXIT ;  /* 0x000000000000094d */ /* 0x001fea0003800000 */
[----:B------:R-:W0:Y:S01]  /*0180*/  LDC.64 R2, c[0x0][0x380] ;  /* 0x0000e000ff027b82 */ /* 0x000e220000000a00 */
[----:B------:R-:W1:Y:S01]  /*0190*/  LDCU UR4, c[0x0][0x3b4] ;  /* 0x00007680ff0477ac */ /* 0x000e620008000800 */
[----:B------:R-:W-:-:S04]  /*01a0*/  IADD3 R0, PT, PT, R7, 0x1, RZ ;  /* 0x0000000107007810 */ /* 0x000fc80007ffe0ff */
[----:B------:R-:W-:Y:S01]  /*01b0*/  ISETP.GE.AND P0, PT, R0, UR8, PT ;  /* 0x0000000800007c0c */ /* 0x000fe2000bf06270 */
[----:B0-----:R-:W-:Y:S01]  /*01c0*/  IMAD.WIDE R2, R7, 0x4, R2 ;  /* 0x0000000407027825 */ /* 0x001fe200078e0202 */
[----:B-1----:R-:W-:-:S04]  /*01d0*/  MOV R7, UR4 ;  /* 0x0000000400077c02 */ /* 0x002fc80008000f00 */
[----:B------:R-:W2:Y:S07]  /*01e0*/  LDG.E.CONSTANT R0, desc[UR6][R2.64] ;  /* 0x0000000602007981 */ /* 0x000eae000c1e9900 */
[----:B------:R-:W2:Y:S04]  /*01f0*/  @!P0 LDG.E.CONSTANT R7, desc[UR6][R2.64+0x4] ;  /* 0x0000040602078981 */ /* 0x000ea8000c1e9900 */
[----:B------:R0:W-:Y:S01]  /*0200*/  STG.E.U8 desc[UR6][R4.64], RZ ;  /* 0x000000ff04007986 */ /* 0x0001e2000c101106 */
[----:B--2---:R-:W-:-:S13]  /*0210*/  ISETP.GE.AND P0, PT, R0, R7, PT ;  /* 0x000000070000720c */ /* 0x004fda0003f06270 */
[----:B0-----:R-:W-:Y:S05]  /*0220*/  @P0 EXIT ;  /* 0x000000000000094d */ /* 0x001fea0003800000 */
[----:B------:R0:W1:Y:S01]  /*0230*/  LDS R14, [R9] ;  /* 0x00000000090e7984 */ /* 0x0000620000000800 */
[----:B------:R-:W-:Y:S01]  /*0240*/  IADD3 R2, PT, PT, R0, -R7, RZ ;  /* 0x8000000700027210 */ /* 0x000fe20007ffe0ff */
[----:B------:R-:W-:Y:S01]  /*0250*/  IMAD.IADD R12, R7, 0x1, -R0 ;  /* 0x00000001070c7824 */ /* 0x000fe200078e0a00 */
[----:B------:R-:W-:Y:S02]  /*0260*/  BSSY.RECONVERGENT B0, `(.L_x_1) ;  /* 0x000005f000007945 */ /* 0x000fe40003800200 */
[----:B------:R-:W-:Y:S02]  /*0270*/  ISETP.GT.U32.AND P1, PT, R2, -0x10, PT ;  /* 0xfffffff00200780c */ /* 0x000fe40003f24070 */
[----:B------:R-:W-:-:S11]  /*0280*/  LOP3.LUT P0, R13, R12, 0xf, RZ, 0xc0, !PT ;  /* 0x0000000f0c0d7812 */ /* 0x000fd6000780c0ff */
[----:B0-----:R-:W-:Y:S05]  /*0290*/  @P1 BRA `(.L_x_2) ;  /* 0x00000004006c1947 */ /* 0x001fea0003800000 */
[----:B------:R-:W-:-:S04]  /*02a0*/  LOP3.LUT R15, R12, 0xfffffff0, RZ, 0xc0, !PT ;  /* 0xfffffff00c0f7812 */ /* 0x000fc800078ec0ff */
[----:B------:R-:W-:-:S07]  /*02b0*/  IADD3 R15, PT, PT, -R15, RZ, RZ ;  /* 0x000000ff0f0f7210 */ /* 0x000fce0007ffe1ff */
.L_x_3:
[----:B0-----:R-:W0:Y:S08]  /*02c0*/  LDC.64 R6, c[0x0][0x390] ;  /* 0x0000e400ff067b82 */ /* 0x001e300000000a00 */
[----:B------:R-:W2:Y:S08]  /*02d0*/  LDC.64 R28, c[0x0][0x388] ;  /* 0x0000e200ff1c7b82 */ /* 0x000eb00000000a00 */
[----:B------:R-:W3:Y:S01]  /*02e0*/  LDC.64 R10, c[0x0][0x3a8] ;  /* 0x0000ea00ff0a7b82 */ /* 0x000ee20000000a00 */
[----:B0-----:R-:W-:-:S05]  /*02f0*/  IMAD.WIDE R6, R0, 0x4, R6 ;  /* 0x0000000400067825 */ /* 0x001fca00078e0206 */
[----:B------:R-:W1:Y:S01]  /*0300*/  LDG.E.CONSTANT R3, desc[UR6][R6.64] ;  /* 0x0000000606037981 */ /* 0x000e62000c1e9900 */
[----:B--2---:R-:W-:-:S03]  /*0310*/  IMAD.WIDE R28, R0, 0x4, R28 ;  /* 0x00000004001c7825 */ /* 0x004fc600078e021c */
[----:B------:R-:W2:Y:S04]  /*0320*/  LDG.E.CONSTANT R4, desc[UR6][R6.64+0x4] ;  /* 0x0000040606047981 */ /* 0x000ea8000c1e9900 */
[----:B------:R-:W3:Y:S04]  /*0330*/  LDG.E.CONSTANT R17, desc[UR6][R28.64] ;  /* 0x000000061c117981 */ /* 0x000ee8000c1e9900 */
[----:B------:R-:W4:Y:S04]  /*0340*/  LDG.E.CONSTANT R5, desc[UR6][R28.64+0x4] ;  /* 0x000004061c057981 */ /* 0x000f28000c1e9900 */
[----:B------:R-:W5:Y:S04]  /*0350*/  LDG.E.CONSTANT R27, desc[UR6][R6.64+0x8] ;  /* 0x00000806061b7981 */ /* 0x000f68000c1e9900 */
        /* <DEDUP_REMOVED lines=9> */
[----:B------:R-:W5:Y:S01]  /*03f0*/  LDG.E.CONSTANT R21, desc[UR6][R28.64+0x1c] ;  /* 0x00001c061c157981 */ /* 0x000f62000c1e9900 */
[----:B-1----:R-:W-:-:S03]  /*0400*/  IADD3 R22, PT, PT, R14, R3, RZ ;  /* 0x000000030e167210 */ /* 0x002fc60007ffe0ff */
[----:B------:R-:W5:Y:S01]  /*0410*/  LDG.E.CONSTANT R3, desc[UR6][R28.64+0x18] ;  /* 0x000018061c037981 */ /* 0x000f62000c1e9900 */
[----:B--2---:R-:W-:Y:S01]  /*0420*/  IADD3 R24, PT, PT, R14, R4, RZ ;  /* 0x000000040e187210 */ /* 0x004fe20007ffe0ff */
[----:B---3--:R-:W-:-:S04]  /*0430*/  IMAD.WIDE R16, R17, 0x4, R10 ;  /* 0x0000000411107825 */ /* 0x008fc800078e020a */
[----:B----4-:R-:W-:Y:S01]  /*0440*/  IMAD.WIDE R4, R5, 0x4, R10 ;  /* 0x0000000405047825 */ /* 0x010fe200078e020a */
[----:B------:R5:W-:Y:S04]  /*0450*/  REDG.E.MIN.STRONG.GPU desc[UR6][R16.64], R22 ;  /* 0x000000161000798e */ /* 0x000be8000c92e106 */
[----:B------:R0:W-:Y:S01]  /*0460*/  REDG.E.MIN.STRONG.GPU desc[UR6][R4.64], R24 ;  /* 0x000000180400798e */ /* 0x0001e2000c92e106 */
[----:B-----5:R-:W-:Y:S02]  /*0470*/  IMAD.IADD R22, R14, 0x1, R27 ;  /* 0x000000010e167824 */ /* 0x020fe400078e021b */
[--C-:B------:R-:W-:Y:S01]  /*0480*/  IMAD.WIDE R26, R26, 0x4, R10.reuse ;  /* 0x000000041a1a7825 */ /* 0x100fe200078e020a */
[----:B0-----:R-:W-:Y:S01]  /*0490*/  IADD3 R5, PT, PT, R14, R9, RZ ;  /* 0x000000090e057210 */ /* 0x001fe20007ffe0ff */
[----:B------:R-:W2:Y:S02]  /*04a0*/  LDG.E.CONSTANT R4, desc[UR6][R28.64+0x20] ;  /* 0x000020061c047981 */ /* 0x000ea4000c1e9900 */
[----:B------:R-:W-:-:S02]  /*04b0*/  IMAD.WIDE R8, R8, 0x4, R10 ;  /* 0x0000000408087825 */ /* 0x000fc400078e020a */
[----:B------:R0:W-:Y:S04]  /*04c0*/  REDG.E.MIN.STRONG.GPU desc[UR6][R26.64], R22 ;  /* 0x000000161a00798e */ /* 0x0001e8000c92e106 */
[----:B------:R1:W-:Y:S01]  /*04d0*/  REDG.E.MIN.STRONG.GPU desc[UR6][R8.64], R5 ;  /* 0x000000050800798e */ /* 0x0003e2000c92e106 */
[----:B------:R-:W-:-:S03]  /*04e0*/  IADD3 R25, PT, PT, R14, R25, RZ ;  /* 0x000000190e197210 */ /* 0x000fc60007ffe0ff */
[----:B------:R-:W3:Y:S01]  /*04f0*/  LDG.E.CONSTANT R24, desc[UR6][R6.64+0x24] ;  /* 0x0000240606187981 */ /* 0x000ee2000c1e9900 */
[----:B------:R-:W-:Y:S01]  /*0500*/  IMAD.WIDE R16, R2, 0x4, R10 ;  /* 0x0000000402107825 */ /* 0x000fe200078e020a */
[C---:B0-----:R-:W-:Y:S02]  /*0510*/  IADD3 R27, PT, PT, R14.reuse, R18, RZ ;  /* 0x000000120e1b7210 */ /* 0x041fe40007ffe0ff */
[----:B------:R-:W4:Y:S01]  /*0520*/  LDG.E.CONSTANT R26, desc[UR6][R28.64+0x24] ;  /* 0x000024061c1a7981 */ /* 0x000f22000c1e9900 */
[----:B------:R-:W-:Y:S02]  /*0530*/  IMAD.IADD R23, R14, 0x1, R23 ;  /* 0x000000010e177824 */ /* 0x000fe400078e0217 */
[----:B-1----:R-:W-:Y:S01]  /*0540*/  IMAD.WIDE R8, R20, 0x4, R10 ;  /* 0x0000000414087825 */ /* 0x002fe200078e020a */
[----:B------:R-:W5:Y:S01]  /*0550*/  LDG.E.CONSTANT R5, desc[UR6][R6.64+0x20] ;  /* 0x0000200606057981 */ /* 0x000f62000c1e9900 */
[----:B------:R-:W-:-:S03]  /*0560*/  IADD3 R19, PT, PT, R14, R19, RZ ;  /* 0x000000130e137210 */ /* 0x000fc60007ffe0ff */
[----:B------:R-:W-:Y:S04]  /*0570*/  REDG.E.MIN.STRONG.GPU desc[UR6][R8.64], R27 ;  /* 0x0000001b0800798e */ /* 0x000fe8000c92e106 */
[----:B------:R0:W-:Y:S04]  /*0580*/  REDG.E.MIN.STRONG.GPU desc[UR6][R16.64], R25 ;  /* 0x000000191000798e */ /* 0x0001e8000c92e106 */
[----:B------:R-:W4:Y:S04]  /*0590*/  LDG.E.CONSTANT R20, desc[UR6][R6.64+0x28] ;  /* 0x0000280606147981 */ /* 0x000f28000c1e9900 */
[----:B------:R-:W4:Y:S04]  /*05a0*/  LDG.E.CONSTANT R22, desc[UR6][R28.64+0x28] ;  /* 0x000028061c167981 */ /* 0x000f28000c1e9900 */
[----:B------:R-:W4:Y:S04]  /*05b0*/  LDG.E.CONSTANT R18, desc[UR6][R28.64+0x2c] ;  /* 0x00002c061c127981 */ /* 0x000f28000c1e9900 */
[----:B0-----:R-:W4:Y:S04]  /*05c0*/  LDG.E.CONSTANT R17, desc[UR6][R6.64+0x2c] ;  /* 0x00002c0606117981 */ /* 0x001f28000c1e9900 */
[----:B------:R-:W4:Y:S04]  /*05d0*/  LDG.E.CONSTANT R16, desc[UR6][R28.64+0x30] ;  /* 0x000030061c107981 */ /* 0x000f28000c1e9900 */
[----:B------:R-:W4:Y:S04]  /*05e0*/  LDG.E.CONSTANT R8, desc[UR6][R28.64+0x34] ;  /* 0x000034061c087981 */ /* 0x000f28000c1e9900 */
[----:B------:R-:W4:Y:S04]  /*05f0*/  LDG.E.CONSTANT R9, desc[UR6][R28.64+0x38] ;  /* 0x000038061c097981 */ /* 0x000f28000c1e9900 */
[----:B------:R4:W4:Y:S04]  /*0600*/  LDG.E.CONSTANT R25, desc[UR6][R28.64+0x3c] ;  /* 0x00003c061c197981 */ /* 0x000928000c1e9900 */
[----:B------:R-:W4:Y:S01]  /*0610*/  LDG.E.CONSTANT R27, desc[UR6][R6.64+0x3c] ;  /* 0x00003c06061b7981 */ /* 0x000f22000c1e9900 */
[----:B------:R-:W-:-:S05]  /*0620*/  IMAD.WIDE R2, R3, 0x4, R10 ;  /* 0x0000000403027825 */ /* 0x000fca00078e020a */
[----:B------:R0:W-:Y:S02]  /*0630*/  REDG.E.MIN.STRONG.GPU desc[UR6][R2.64], R23 ;  /* 0x000000170200798e */ /* 0x0001e4000c92e106 */
[----:B0-----:R-:W-:Y:S02]  /*0640*/  IMAD.WIDE R2, R21, 0x4, R10 ;  /* 0x0000000415027825 */ /* 0x001fe400078e020a */
[----:B------:R-:W4:Y:S04]  /*0650*/  LDG.E.CONSTANT R23, desc[UR6][R6.64+0x38] ;  /* 0x0000380606177981 */ /* 0x000f28000c1e9900 */
[----:B------:R0:W-:Y:S04]  /*0660*/  REDG.E.MIN.STRONG.GPU desc[UR6][R2.64], R19 ;  /* 0x000000130200798e */ /* 0x0001e8000c92e106 */
[----:B------:R-:W4:Y:S04]  /*0670*/  LDG.E.CONSTANT R21, desc[UR6][R6.64+0x34] ;  /* 0x0000340606157981 */ /* 0x000f28000c1e9900 */
[----:B0-----:R0:W4:Y:S01]  /*0680*/  LDG.E.CONSTANT R19, desc[UR6][R6.64+0x30] ;  /* 0x0000300606137981 */ /* 0x001122000c1e9900 */
[----:B------:R-:W-:-:S02]  /*0690*/  IADD3 R15, PT, PT, R15, 0x10, RZ ;  /* 0x000000100f0f7810 */ /* 0x000fc40007ffe0ff */
[C---:B---3--:R-:W-:Y:S02]  /*06a0*/  IADD3 R24, PT, PT, R14.reuse, R24, RZ ;  /* 0x000000180e187210 */ /* 0x048fe40007ffe0ff */
[----:B-----5:R-:W-:Y:S01]  /*06b0*/  IADD3 R3, PT, PT, R14, R5, RZ ;  /* 0x000000050e037210 */ /* 0x020fe20007ffe0ff */
[----:B--2---:R-:W-:-:S04]  /*06c0*/  IMAD.WIDE R4, R4, 0x4, R10 ;  /* 0x0000000404047825 */ /* 0x004fc800078e020a */
[----:B----4-:R-:W-:Y:S01]  /*06d0*/  IMAD.WIDE R28, R26, 0x4, R10 ;  /* 0x000000041a1c7825 */ /* 0x010fe200078e020a */
[----:B------:R1:W-:Y:S01]  /*06e0*/  REDG.E.MIN.STRONG.GPU desc[UR6][R4.64], R3 ;  /* 0x000000030400798e */ /* 0x0003e2000c92e106 */
[----:B------:R-:W-:-:S03]  /*06f0*/  ISETP.NE.AND P1, PT, R15, RZ, PT ;  /* 0x000000ff0f00720c */ /* 0x000fc60003f25270 */
[----:B------:R-:W-:Y:S01]  /*0700*/  REDG.E.MIN.STRONG.GPU desc[UR6][R28.64], R24 ;  /* 0x000000181c00798e */ /* 0x000fe2000c92e106 */
[----:B------:R-:W-:Y:S02]  /*0710*/  IMAD.IADD R20, R14, 0x1, R20 ;  /* 0x000000010e147824 */ /* 0x000fe400078e0214 */
[----:B-1----:R-:W-:-:S05]  /*0720*/  IMAD.WIDE R2, R22, 0x4, R10 ;  /* 0x0000000416027825 */ /* 0x002fca00078e020a */
[----:B------:R1:W-:Y:S01]  /*0730*/  REDG.E.MIN.STRONG.GPU desc[UR6][R2.64], R20 ;  /* 0x000000140200798e */ /* 0x0003e2000c92e106 */
[----:B------:R-:W-:Y:S01]  /*0740*/  IADD3 R17, PT, PT, R14, R17, RZ ;  /* 0x000000110e117210 */ /* 0x000fe20007ffe0ff */
[----:B------:R-:W-:-:S04]  /*0750*/  IMAD.WIDE R4, R16, 0x4, R10 ;  /* 0x0000000410047825 */ /* 0x000fc800078e020a */
[----:B0-----:R-:W-:-:S04]  /*0760*/  IMAD.WIDE R6, R8, 0x4, R10 ;  /* 0x0000000408067825 */ /* 0x001fc800078e020a */
[----:B-1----:R-:W-:-:S04]  /*0770*/  IMAD.WIDE R2, R18, 0x4, R10 ;  /* 0x0000000412027825 */ /* 0x002fc800078e020a */
[--C-:B------:R-:W-:Y:S01]  /*0780*/  IMAD.WIDE R8, R9, 0x4, R10.reuse ;  /* 0x0000000409087825 */ /* 0x100fe200078e020a */
[----:B------:R0:W-:Y:S03]  /*0790*/  REDG.E.MIN.STRONG.GPU desc[UR6][R2.64], R17 ;  /* 0x000000110200798e */ /* 0x0001e6000c92e106 */
[----:B------:R-:W-:Y:S01]  /*07a0*/  IMAD.WIDE R10, R25, 0x4, R10 ;  /* 0x00000004190a7825 */ /* 0x000fe200078e020a */
[----:B------:R-:W-:Y:S02]  /*07b0*/  IADD3 R27, PT, PT, R14, R27, RZ ;  /* 0x0000001b0e1b7210 */ /* 0x000fe40007ffe0ff */
[----:B------:R-:W-:Y:S01]  /*07c0*/  IADD3 R0, PT, PT, R0, 0x10, RZ ;  /* 0x0000001000007810 */ /* 0x000fe20007ffe0ff */
[C---:B------:R-:W-:Y:S01]  /*07d0*/  IMAD.IADD R23, R14.reuse, 0x1, R23 ;  /* 0x000000010e177824 */ /* 0x040fe200078e0217 */
[C---:B------:R-:W-:Y:S02]  /*07e0*/  IADD3 R21, PT, PT, R14.reuse, R21, RZ ;  /* 0x000000150e157210 */ /* 0x040fe40007ffe0ff */
[----:B------:R-:W-:-:S05]  /*07f0*/  IADD3 R19, PT, PT, R14, R19, RZ ;  /* 0x000000130e137210 */ /* 0x000fca0007ffe0ff */
[----:B------:R0:W-:Y:S04]  /*0800*/  REDG.E.MIN.STRONG.GPU desc[UR6][R4.64], R19 ;  /* 0x000000130400798e */ /* 0x0001e8000c92e106 */
[----:B------:R0:W-:Y:S04]  /*0810*/  REDG.E.MIN.STRONG.GPU desc[UR6][R6.64], R21 ;  /* 0x000000150600798e */ /* 0x0001e8000c92e106 */
[----:B------:R0:W-:Y:S04]  /*0820*/  REDG.E.MIN.STRONG.GPU desc[UR6][R8.64], R23 ;  /* 0x000000170800798e */ /* 0x0001e8000c92e106 */
[----:B------:R0:W-:Y:S01]  /*0830*/  REDG.E.MIN.STRONG.GPU desc[UR6][R10.64], R27 ;  /* 0x0000001b0a00798e */ /* 0x0001e2000c92e106 */
[----:B------:R-:W-:Y:S05]  /*0840*/  @P1 BRA `(.L_x_3) ;  /* 0xfffffff8009c1947 */ /* 0x000fea000383ffff */
.L_x_2:
[----:B------:R-:W-:Y:S05]  /*0850*/  BSYNC.RECONVERGENT B0 ;  /* 0x0000000000007941 */ /* 0x000fea0003800200 */
.L_x_1:
[----:B------:R-:W-:Y:S05]  /*0860*/  @!P0 EXIT ;  /* 0x000000000000894d */ /* 0x000fea0003800000 */
[----:B------:R-:W-:Y:S01]  /*0870*/  ISETP.GE.U32.AND P0, PT, R13, 0x8, PT ;  /* 0x000000080d00780c */ /* 0x000fe20003f06070 */
[----:B------:R-:W-:Y:S01]  /*0880*/  BSSY.RECONVERGENT B0, `(.L_x_4) ;  /* 0x0000032000007945 */ /* 0x000fe20003800200 */
[----:B------:R-:W-:-:S04]  /*0890*/  LOP3.LUT R22, R12, 0x7, RZ, 0xc0, !PT ;  /* 0x000000070c167812 */ /* 0x000fc800078ec0ff */
[----:B------:R-:W-:-:S07]  /*08a0*/  ISETP.NE.AND P1, PT, R22, RZ, PT ;  /* 0x000000ff1600720c */ /* 0x000fce0003f25270 */
[----:B------:R-:W-:Y:S06]  /*08b0*/  @!P0 BRA `(.L_x_5) ;  /* 0x0000000000b88947 */ /* 0x000fec0003800000 */
        /* <DEDUP_REMOVED lines=19> */
[----:B------:R0:W5:Y:S04]  /*09f0*/  LDG.E.CONSTANT R13, desc[UR6][R18.64+0x1c] ;  /* 0x00001c06120d7981 */ /* 0x000168000c1e9900 */
[----:B------:R0:W5:Y:S01]  /*0a00*/  LDG.E.CONSTANT R29, desc[UR6][R4.64+0x1c] ;  /* 0x00001c06041d7981 */ /* 0x000162000c1e9900 */
[C---:B-1----:R-:W-:Y:S01]  /*0a10*/  IMAD.IADD R24, R14.reuse, 0x1, R24 ;  /* 0x000000010e187824 */ /* 0x042fe200078e0218 */
[----:B--2---:R-:W-:Y:S01]  /*0a20*/  IADD3 R26, PT, PT, R14, R16, RZ ;  /* 0x000000100e1a7210 */ /* 0x004fe20007ffe0ff */
[----:B---3--:R-:W-:-:S04]  /*0a30*/  IMAD.WIDE R10, R11, 0x4, R2 ;  /* 0x000000040b0a7825 */ /* 0x008fc800078e0202 */
[----:B----4-:R-:W-:Y:S01]  /*0a40*/  IMAD.WIDE R16, R17, 0x4, R2 ;  /* 0x0000000411107825 */ /* 0x010fe200078e0202 */
[----:B------:R2:W-:Y:S01]  /*0a50*/  REDG.E.MIN.STRONG.GPU desc[UR6][R10.64], R24 ;  /* 0x000000180a00798e */ /* 0x0005e2000c92e106 */
[----:B-----5:R-:W-:-:S03]  /*0a60*/  IADD3 R28, PT, PT, R14, R8, RZ ;  /* 0x000000080e1c7210 */ /* 0x020fc60007ffe0ff */
[----:B------:R2:W-:Y:S01]  /*0a70*/  REDG.E.MIN.STRONG.GPU desc[UR6][R16.64], R26 ;  /* 0x0000001a1000798e */ /* 0x0005e2000c92e106 */
[----:B0-----:R-:W-:-:S04]  /*0a80*/  IMAD.WIDE R18, R20, 0x4, R2 ;  /* 0x0000000414127825 */ /* 0x001fc800078e0202 */
[--C-:B------:R-:W-:Y:S01]  /*0a90*/  IMAD.WIDE R4, R6, 0x4, R2.reuse ;  /* 0x0000000406047825 */ /* 0x100fe200078e0202 */
[----:B------:R2:W-:Y:S01]  /*0aa0*/  REDG.E.MIN.STRONG.GPU desc[UR6][R18.64], R28 ;  /* 0x0000001c1200798e */ /* 0x0005e2000c92e106 */
[----:B------:R-:W-:Y:S02]  /*0ab0*/  IADD3 R15, PT, PT, R14, R15, RZ ;  /* 0x0000000f0e0f7210 */ /* 0x000fe40007ffe0ff */
[----:B------:R-:W-:-:S03]  /*0ac0*/  IMAD.WIDE R6, R7, 0x4, R2 ;  /* 0x0000000407067825 */ /* 0x000fc600078e0202 */
[----:B------:R2:W-:Y:S01]  /*0ad0*/  REDG.E.MIN.STRONG.GPU desc[UR6][R4.64], R15 ;  /* 0x0000000f0400798e */ /* 0x0005e2000c92e106 */
[----:B------:R-:W-:Y:S02]  /*0ae0*/  IMAD.IADD R23, R14, 0x1, R23 ;  /* 0x000000010e177824 */ /* 0x000fe400078e0217 */
[----:B------:R-:W-:-:S03]  /*0af0*/  IMAD.WIDE R8, R9, 0x4, R2 ;  /* 0x0000000409087825 */ /* 0x000fc600078e0202 */
[----:B------:R2:W-:Y:S01]  /*0b00*/  REDG.E.MIN.STRONG.GPU desc[UR6][R6.64], R23 ;  /* 0x000000170600798e */ /* 0x0005e2000c92e106 */
[----:B------:R-:W-:Y:S01]  /*0b10*/  IADD3 R25, PT, PT, R14, R25, RZ ;  /* 0x000000190e197210 */ /* 0x000fe20007ffe0ff */
[----:B------:R-:W-:-:S04]  /*0b20*/  IMAD.WIDE R20, R21, 0x4, R2 ;  /* 0x0000000415147825 */ /* 0x000fc800078e0202 */
[----:B------:R2:W-:Y:S01]  /*0b30*/  REDG.E.MIN.STRONG.GPU desc[UR6][R8.64], R25 ;  /* 0x000000190800798e */ /* 0x0005e2000c92e106 */
[----:B------:R-:W-:Y:S01]  /*0b40*/  IADD3 R27, PT, PT, R14, R27, RZ ;  /* 0x0000001b0e1b7210 */ /* 0x000fe20007ffe0ff */
[----:B------:R-:W-:-:S04]  /*0b50*/  IMAD.WIDE R2, R13, 0x4, R2 ;  /* 0x000000040d027825 */ /* 0x000fc800078e0202 */
[----:B------:R2:W-:Y:S01]  /*0b60*/  REDG.E.MIN.STRONG.GPU desc[UR6][R20.64], R27 ;  /* 0x0000001b1400798e */ /* 0x0005e2000c92e106 */
[----:B------:R-:W-:-:S05]  /*0b70*/  IADD3 R29, PT, PT, R14, R29, RZ ;  /* 0x0000001d0e1d7210 */ /* 0x000fca0007ffe0ff */
[----:B------:R2:W-:Y:S01]  /*0b80*/  REDG.E.MIN.STRONG.GPU desc[UR6][R2.64], R29 ;  /* 0x0000001d0200798e */ /* 0x0005e2000c92e106 */
[----:B------:R-:W-:-:S07]  /*0b90*/  VIADD R0, R0, 0x8 ;  /* 0x0000000800007836 */ /* 0x000fce0000000000 */
.L_x_5:
[----:B------:R-:W-:Y:S05]  /*0ba0*/  BSYNC.RECONVERGENT B0 ;  /* 0x0000000000007941 */ /* 0x000fea0003800200 */
.L_x_4:
[----:B------:R-:W-:Y:S05]  /*0bb0*/  @!P1 EXIT ;  /* 0x000000000000994d */ /* 0x000fea0003800000 */
[----:B------:R-:W-:Y:S01]  /*0bc0*/  ISETP.GE.U32.AND P0, PT, R22, 0x4, PT ;  /* 0x000000041600780c */ /* 0x000fe20003f06070 */
[----:B------:R-:W-:Y:S01]  /*0bd0*/  BSSY.RECONVERGENT B0, `(.L_x_6) ;  /* 0x000001e000007945 */ /* 0x000fe20003800200 */
[----:B------:R-:W-:-:S04]  /*0be0*/  LOP3.LUT R12, R12, 0x3, RZ, 0xc0, !PT ;  /* 0x000000030c0c7812 */ /* 0x000fc800078ec0ff */
[----:B------:R-:W-:-:S07]  /*0bf0*/  ISETP.NE.AND P1, PT, R12, RZ, PT ;  /* 0x000000ff0c00720c */ /* 0x000fce0003f25270 */
[----:B------:R-:W-:Y:S06]  /*0c00*/  @!P0 BRA `(.L_x_7) ;  /* 0x0000000000688947 */ /* 0x000fec0003800000 */
[----:B0-2---:R-:W0:Y:S08]  /*0c10*/  LDC.64 R2, c[0x0][0x388] ;  /* 0x0000e200ff027b82 */ /* 0x005e300000000a00 */
[----:B------:R-:W2:Y:S08]  /*0c20*/  LDC.64 R4, c[0x0][0x390] ;  /* 0x0000e400ff047b82 */ /* 0x000eb00000000a00 */
[----:B------:R-:W3:Y:S01]  /*0c30*/  LDC.64 R8, c[0x0][0x3a8] ;  /* 0x0000ea00ff087b82 */ /* 0x000ee20000000a00 */
[----:B0-----:R-:W-:-:S05]  /*0c40*/  IMAD.WIDE R10, R0, 0x4, R2 ;  /* 0x00000004000a7825 */ /* 0x001fca00078e0202 */
[----:B------:R-:W3:Y:S01]  /*0c50*/  LDG.E.CONSTANT R3, desc[UR6][R10.64] ;  /* 0x000000060a037981 */ /* 0x000ee2000c1e9900 */
[----:B--2---:R-:W-:-:S03]  /*0c60*/  IMAD.WIDE R16, R0, 0x4, R4 ;  /* 0x0000000400107825 */ /* 0x004fc600078e0204 */
[----:B------:R-:W2:Y:S04]  /*0c70*/  LDG.E.CONSTANT R7, desc[UR6][R10.64+0x8] ;  /* 0x000008060a077981 */ /* 0x000ea8000c1e9900 */
[----:B------:R-:W1:Y:S04]  /*0c80*/  LDG.E.CONSTANT R13, desc[UR6][R16.64] ;  /* 0x00000006100d7981 */ /* 0x000e68000c1e9900 */
[----:B------:R-:W4:Y:S04]  /*0c90*/  LDG.E.CONSTANT R5, desc[UR6][R10.64+0x4] ;  /* 0x000004060a057981 */ /* 0x000f28000c1e9900 */
[----:B------:R-:W5:Y:S04]  /*0ca0*/  LDG.E.CONSTANT R15, desc[UR6][R16.64+0x4] ;  /* 0x00000406100f7981 */ /* 0x000f68000c1e9900 */
[----:B------:R-:W5:Y:S04]  /*0cb0*/  LDG.E.CONSTANT R19, desc[UR6][R16.64+0x8] ;  /* 0x0000080610137981 */ /* 0x000f68000c1e9900 */
[----:B------:R-:W5:Y:S04]  /*0cc0*/  LDG.E.CONSTANT R21, desc[UR6][R10.64+0xc] ;  /* 0x00000c060a157981 */ /* 0x000f68000c1e9900 */
[----:B------:R-:W5:Y:S01]  /*0cd0*/  LDG.E.CONSTANT R23, desc[UR6][R16.64+0xc] ;  /* 0x00000c0610177981 */ /* 0x000f62000c1e9900 */
[----:B---3--:R-:W-:-:S04]  /*0ce0*/  IMAD.WIDE R2, R3, 0x4, R8 ;  /* 0x0000000403027825 */ /* 0x008fc800078e0208 */
[----:B--2---:R-:W-:Y:S01]  /*0cf0*/  IMAD.WIDE R6, R7, 0x4, R8 ;  /* 0x0000000407067825 */ /* 0x004fe200078e0208 */
[----:B-1----:R-:W-:-:S03]  /*0d00*/  IADD3 R13, PT, PT, R14, R13, RZ ;  /* 0x0000000d0e0d7210 */ /* 0x002fc60007ffe0ff */
[----:B----4-:R-:W-:Y:S02]  /*0d10*/  IMAD.WIDE R4, R5, 0x4, R8 ;  /* 0x0000000405047825 */ /* 0x010fe400078e0208 */
[----:B------:R3:W-:Y:S01]  /*0d20*/  REDG.E.MIN.STRONG.GPU desc[UR6][R2.64], R13 ;  /* 0x0000000d0200798e */ /* 0x0007e2000c92e106 */
[C---:B-----5:R-:W-:Y:S02]  /*0d30*/  IADD3 R15, PT, PT, R14.reuse, R15, RZ ;  /* 0x0000000f0e0f7210 */ /* 0x060fe40007ffe0ff */
[----:B------:R-:W-:-:S03]  /*0d40*/  IADD3 R19, PT, PT, R14, R19, RZ ;  /* 0x000000130e137210 */ /* 0x000fc60007ffe0ff */
[----:B------:R3:W-:Y:S01]  /*0d50*/  REDG.E.MIN.STRONG.GPU desc[UR6][R4.64], R15 ;  /* 0x0000000f0400798e */ /* 0x0007e2000c92e106 */
[----:B------:R-:W-:-:S03]  /*0d60*/  IMAD.WIDE R8, R21, 0x4, R8 ;  /* 0x0000000415087825 */ /* 0x000fc600078e0208 */
[----:B------:R3:W-:Y:S01]  /*0d70*/  REDG.E.MIN.STRONG.GPU desc[UR6][R6.64], R19 ;  /* 0x000000130600798e */ /* 0x0007e2000c92e106 */
[----:B------:R-:W-:-:S05]  /*0d80*/  IADD3 R23, PT, PT, R14, R23, RZ ;  /* 0x000000170e177210 */ /* 0x000fca0007ffe0ff */
[----:B------:R3:W-:Y:S01]  /*0d90*/  REDG.E.MIN.STRONG.GPU desc[UR6][R8.64], R23 ;  /* 0x000000170800798e */ /* 0x0007e2000c92e106 */
[----:B------:R-:W-:-:S07]  /*0da0*/  VIADD R0, R0, 0x4 ;  /* 0x0000000400007836 */ /* 0x000fce0000000000 */
.L_x_7:
[----:B------:R-:W-:Y:S05]  /*0db0*/  BSYNC.RECONVERGENT B0 ;  /* 0x0000000000007941 */ /* 0x000fea0003800200 */
.L_x_6:
[----:B------:R-:W-:Y:S05]  /*0dc0*/  @!P1 EXIT ;  /* 0x000000000000994d */ /* 0x000fea0003800000 */
[----:B0-23--:R-:W0:Y:S01]  /*0dd0*/  LDC.64 R6, c[0x0][0x388] ;  /* 0x0000e200ff067b82 */ /* 0x00de220000000a00 */
[----:B------:R-:W-:-:S07]  /*0de0*/  IADD3 R15, PT, PT, -R12, RZ, RZ ;  /* 0x000000ff0c0f7210 */ /* 0x000fce0007ffe1ff */
[----:B------:R-:W2:Y:S08]  /*0df0*/  LDC.64 R2, c[0x0][0x390] ;  /* 0x0000e400ff027b82 */ /* 0x000eb00000000a00 */
[----:B------:R-:W3:Y:S02]  /*0e00*/  LDC.64 R10, c[0x0][0x3a8] ;  /* 0x0000ea00ff0a7b82 */ /* 0x000ee40000000a00 */
.L_x_8:
[----:B--2---:R-:W-:-:S04]  /*0e10*/  IMAD.WIDE R4, R0, 0x4, R2 ;  /* 0x0000000400047825 */ /* 0x004fc800078e0202 */
[----:B0-----:R-:W-:Y:S02]  /*0e20*/  IMAD.WIDE R8, R0, 0x4, R6 ;  /* 0x0000000400087825 */ /* 0x001fe400078e0206 */
[----:B------:R-:W1:Y:S04]  /*0e30*/  LDG.E.CONSTANT R5, desc[UR6][R4.64] ;  /* 0x0000000604057981 */ /* 0x000e68000c1e9900 */
[----:B------:R-:W3:Y:S01]  /*0e40*/  LDG.E.CONSTANT R9, desc[UR6][R8.64] ;  /* 0x0000000608097981 */ /* 0x000ee2000c1e9900 */
[----:B------:R-:W-:-:S04]  /*0e50*/  IADD3 R15, PT, PT, R15, 0x1, RZ ;  /* 0x000000010f0f7810 */ /* 0x000fc80007ffe0ff */
[----:B------:R-:W-:Y:S02]  /*0e60*/  ISETP.NE.AND P0, PT, R15, RZ, PT ;  /* 0x000000ff0f00720c */ /* 0x000fe40003f05270 */
[----:B------:R-:W-:Y:S02]  /*0e70*/  IADD3 R0, PT, PT, R0, 0x1, RZ ;  /* 0x0000000100007810 */ /* 0x000fe40007ffe0ff */
[----:B-1--4-:R-:W-:Y:S01]  /*0e80*/  IADD3 R17, PT, PT, R14, R5, RZ ;  /* 0x000000050e117210 */ /* 0x012fe20007ffe0ff */
[----:B---3--:R-:W-:-:S05]  /*0e90*/  IMAD.WIDE R12, R9, 0x4, R10 ;  /* 0x00000004090c7825 */ /* 0x008fca00078e020a */
[----:B------:R4:W-:Y:S03]  /*0ea0*/  REDG.E.MIN.STRONG.GPU desc[UR6][R12.64], R17 ;  /* 0x000000110c00798e */ /* 0x0009e6000c92e106 */
[----:B------:R-:W-:Y:S05]  /*0eb0*/  @P0 BRA `(.L_x_8) ;  /* 0xfffffffc00d40947 */ /* 0x000fea000383ffff */
[----:B------:R-:W-:Y:S05]  /*0ec0*/  EXIT ;  /* 0x000000000000794d */ /* 0x000fea0003800000 */
.L_x_9:
        /* <DEDUP_REMOVED lines=11> */
.L_x_13:


//--------------------- .text._Z16initializeArraysPbPjS0_ii --------------------------
	.section	.text._Z16initializeArraysPbPjS0_ii,"ax",@progbits
	.align	128
        .global         _Z16initializeArraysPbPjS0_ii
        .type           _Z16initializeArraysPbPjS0_ii,@function
        .size           _Z16initializeArraysPbPjS0_ii,(.L_x_14 - _Z16initializeArraysPbPjS0_ii)
        .other          _Z16initializeArraysPbPjS0_ii,@"STO_CUDA_ENTRY STV_DEFAULT"
_Z16initializeArraysPbPjS0_ii:
.text._Z16initializeArraysPbPjS0_ii:
        /* <DEDUP_REMOVED lines=8> */
[----:B------:R-:W0:Y:S01]  /*0080*/  LDC R9, c[0x0][0x398] ;  /* 0x0000e600ff097b82 */ /* 0x000e220000000800 */
[----:B------:R-:W1:Y:S01]  /*0090*/  LDCU.64 UR4, c[0x0][0x358] ;  /* 0x00006b00ff0477ac */ /* 0x000e620008000a00 */
[----:B0-----:R-:W-:-:S13]  /*00a0*/  ISETP.NE.AND P0, PT, R7, R9, PT ;  /* 0x000000090700720c */ /* 0x001fda0003f05270 */
[----:B-1----:R-:W-:Y:S05]  /*00b0*/  @P0 BRA `(.L_x_10) ;  /* 0x0000000000300947 */ /* 0x002fea0003800000 */
[----:B------:R-:W0:Y:S01]  /*00c0*/  LDC.64 R6, c[0x0][0x380] ;  /* 0x0000e000ff067b82 */ /* 0x000e220000000a00 */
[----:B------:R-:W-:-:S07]  /*00d0*/  IMAD.MOV.U32 R0, RZ, RZ, 0x1 ;  /* 0x00000001ff007424 */ /* 0x000fce00078e00ff */
[----:B------:R-:W1:Y:S08]  /*00e0*/  LDC.64 R2, c[0x0][0x388] ;  /* 0x0000e200ff027b82 */ /* 0x000e700000000a00 */
[----:B------:R-:W2:Y:S01]  /*00f0*/  LDC.64 R4, c[0x0][0x390] ;  /* 0x0000e400ff047b82 */ /* 0x000ea20000000a00 */
[----:B0-----:R-:W-:-:S04]  /*0100*/  IADD3 R6, P0, PT, R9, R6, RZ ;  /* 0x0000000609067210 */ /* 0x001fc80007f1e0ff */
[C---:B------:R-:W-:Y:S01]  /*0110*/  LEA.HI.X.SX32 R7, R9.reuse, R7, 0x1, P0 ;  /* 0x0000000709077211 */ /* 0x040fe200000f0eff */
[----:B-1----:R-:W-:-:S04]  /*0120*/  IMAD.WIDE R2, R9, 0x4, R2 ;  /* 0x0000000409027825 */ /* 0x002fc800078e0202 */
[----:B------:R-:W-:Y:S04]  /*0130*/  STG.E.U8 desc[UR4][R6.64], R0 ;  /* 0x0000000006007986 */ /* 0x000fe8000c101104 */
[----:B------:R-:W-:Y:S01]  /*0140*/  STG.E desc[UR4][R2.64], RZ ;  /* 0x000000ff02007986 */ /* 0x000fe2000c101904 */
[----:B--2---:R-:W-:-:S05]  /*0150*/  IMAD.WIDE R4, R9, 0x4, R4 ;  /* 0x0000000409047825 */ /* 0x004fca00078e0204 */
[----:B------:R-:W-:Y:S01]  /*0160*/  STG.E desc[UR4][R4.64], RZ ;  /* 0x000000ff04007986 */ /* 0x000fe2000c101904 */
[----:B------:R-:W-:Y:S05]  /*0170*/  EXIT ;  /* 0x000000000000794d */ /* 0x000fea0003800000 */
.L_x_10:
[----:B------:R-:W0:Y:S01]  /*0180*/  LDC.64 R2, c[0x0][0x388] ;  /* 0x0000e200ff027b82 */ /* 0x000e220000000a00 */
[----:B------:R-:W1:Y:S01]  /*0190*/  LDCU.64 UR6, c[0x0][0x380] ;  /* 0x00007000ff0677ac */ /* 0x000e620008000a00 */
[----:B------:R-:W-:-:S06]  /*01a0*/  MOV R9, 0x7fffffff ;  /* 0x7fffffff00097802 */ /* 0x000fcc0000000f00 */
[----:B------:R-:W2:Y:S01]  /*01b0*/  LDC.64 R4, c[0x0][0x390] ;  /* 0x0000e400ff047b82 */ /* 0x000ea20000000a00 */
[----:B-1----:R-:W-:-:S04]  /*01c0*/  IADD3 R10, P0, PT, R7, UR6, RZ ;  /* 0x00000006070a7c10 */ /* 0x002fc8000ff1e0ff */
[C---:B------:R-:W-:Y:S01]  /*01d0*/  LEA.HI.X.SX32 R11, R7.reuse, UR7, 0x1, P0 ;  /* 0x00000007070b7c11 */ /* 0x040fe200080f0eff */
[----:B0-----:R-:W-:-:S04]  /*01e0*/  IMAD.WIDE R2, R7, 0x4, R2 ;  /* 0x0000000407027825 */ /* 0x001fc800078e0202 */
[----:B------:R-:W-:Y:S01]  /*01f0*/  STG.E.U8 desc[UR4][R10.64], RZ ;  /* 0x000000ff0a007986 */ /* 0x000fe2000c101104 */
[----:B--2---:R-:W-:-:S03]  /*0200*/  IMAD.WIDE R4, R7, 0x4, R4 ;  /* 0x0000000407047825 */ /* 0x004fc600078e0204 */
[----:B------:R-:W-:Y:S04]  /*0210*/  STG.E desc[UR4][R2.64], R9 ;  /* 0x0000000902007986 */ /* 0x000fe8000c101904 */
[----:B------:R-:W-:Y:S01]  /*0220*/  STG.E desc[UR4][R4.64], R9 ;  /* 0x0000000904007986 */ /* 0x000fe2000c101904 */
[----:B------:R-:W-:Y:S05]  /*0230*/  EXIT ;  /* 0x000000000000794d */ /* 0x000fea0003800000 */
.L_x_11:
        /* <DEDUP_REMOVED lines=12> */
.L_x_14:


//--------------------- .nv.shared.reserved.0     --------------------------
	.section	.nv.shared.reserved.0,"aw",@nobits
	.weak		__nv_reservedSMEM_offset_0_alias
	.size		__nv_reservedSMEM_offset_0_alias, 0, 64
	.other		__nv_reservedSMEM_offset_0_alias,@"STO_CUDA_RESERVED_SHARED STV_DEFAULT"
__nv_reservedSMEM_offset_0_alias:
	.zero		0
	.zero		64


//--------------------- .nv.shared._Z7Kernel1PKiS0_PKjPbPjS4_ii --------------------------
	.section	.nv.shared._Z7Kernel1PKiS0_PKjPbPjS4_ii,"aw",@nobits
	.sectionflags	@""
	.align	4
.nv.shared._Z7Kernel1PKiS0_PKjPbPjS4_ii:
	.zero		1152


//--------------------- .nv.constant0._Z7Kernel2PKiS0_PKjPbPjS4_i --------------------------
	.section	.nv.constant0._Z7Kernel2PKiS0_PKjPbPjS4_i,"a",@progbits
	.sectionflags	@""
	.align	4
.nv.constant0._Z7Kernel2PKiS0_PKjPbPjS4_i:
	.zero		948


//--------------------- .nv.constant0._Z7Kernel1PKiS0_PKjPbPjS4_ii --------------------------
	.section	.nv.constant0._Z7Kernel1PKiS0_PKjPbPjS4_ii,"a",@progbits
	.sectionflags	@""
	.align	4
.nv.constant0._Z7Kernel1PKiS0_PKjPbPjS4_ii:
	.zero		952


//--------------------- .nv.constant0._Z16initializeArraysPbPjS0_ii --------------------------
	.section	.nv.constant0._Z16initializeArraysPbPjS0_ii,"a",@progbits
	.sectionflags	@""
	.align	4
.nv.constant0._Z16initializeArraysPbPjS0_ii:
	.zero		928


//--------------------- SYMBOLS --------------------------

	.type		.nv.reservedSmem.offset0,@object
	.size		.nv.reservedSmem.offset0,0x4
	.type		.nv.reservedSmem.cap,@object
	.size		.nv.reservedSmem.cap,0x4
